	.target	sm_100a

	.elftype	@"ET_EXEC"


//--------------------- .note.nv.tkinfo           --------------------------
	.section	.note.nv.tkinfo,"",@"SHT_NOTE"
	.sectionflags	@"SHF_NOTE_NV_TKINFO"
	.tkinfo
        /*0018*/ 	.word	0x00000002
        /*0030*/ 	.string	""
        /*0030*/ 	.string	"ptxas"
        /*0030*/ 	.string	"Cuda compilation tools, release 13.0, V13.0.88"
        /*0030*/ 	.string	"Build cuda_13.0.r13.0/compiler.36424714_0"
        /*0030*/ 	.string	"-arch sm_100a -m 64 "



//--------------------- .note.nv.cuinfo           --------------------------
	.section	.note.nv.cuinfo,"",@"SHT_NOTE"
	.sectionflags	@"SHF_NOTE_NV_CUINFO"
        /*0018*/ 	.short	0x0002
        /*001a*/ 	.short	0x0064
        /*001c*/ 	.short	0x0082
	.zero		2


//--------------------- .nv.info                  --------------------------
	.section	.nv.info,"",@"SHT_CUDA_INFO"
	.align	4


	//----- nvinfo : EIATTR_REGCOUNT
	.align		4
        /*0000*/ 	.byte	0x04, 0x2f
        /*0002*/ 	.short	(.L_19 - .L_18)
	.align		4
.L_18:
        /*0004*/ 	.word	index@(_ZN7cutlass13device_kernelINS_4gemm6kernel13GemmUniversalIN4cute5tupleIJiiiiEEENS1_10collective13CollectiveMmaINS1_35MainloopSm100TmaUmmaWarpSpecializedILi8ELi2ELi4ENS5_IJNS4_1CILi8EEENSA_ILi1EEESC_EEEEENS5_IJNSA_ILi64EEENSA_ILi128EEESG_EEENS_12float_e5m2_tENS5_IJlSC_lEEESI_SJ_NS4_8TiledMMAINS4_8MMA_AtomIJNS4_10MMA_TraitsINS4_19SM100_MMA_F8F6F4_SSEJSI_SI_fSF_SG_NS4_17integral_constantINS4_4UMMA5MajorELSQ_0EEESR_NSO_INSP_7ScaleInELSS_0EEEST_EEEEEENS4_6LayoutINS5_IJSC_SC_SC_EEENS5_IJNSA_ILi0EEESY_SY_EEEEENS5_IJNS4_10UnderscoreES11_S11_EEEEENS4_13SM90_TMA_LOADENS4_14ComposedLayoutINS4_7SwizzleILi3ELi4ELi3EEENS4_18smem_ptr_flag_bitsILi8EEENSW_INS5_IJSB_SG_EEENS5_IJSG_SC_EEEEEEEvNS4_8identityENS4_23SM90_TMA_LOAD_MULTICASTES1D_vS1E_EENS_8epilogue10collective18CollectiveEpilogueINS1H_23Sm100TmaWarpSpecializedILi2ELi2ELi32ELb0ELb0EEEJSH_NS5_IJNSW_ISF_SC_EES1M_EEESI_SJ_SI_SJ_NS1H_6fusion15FusionCallbacksIS1L_NS1O_17LinearCombinationISI_fSI_fLNS_15FloatRoundStyleE2EEESH_S1N_JEEENS4_5SM1004TMEM4LOAD26SM100_TMEM_LOAD_16dp32b32xES14_NS15_INS16_ILi2ELi4ELi3EEES19_NSW_INS5_IJSB_SF_EEENS5_IJSF_SC_EEEEEEENS4_39AutoVectorizingCopyWithAssumedAlignmentILi128EEENS4_14SM90_TMA_STOREES22_S24_S24_EEEvvEEEEvNT_6ParamsE)
        /*0008*/ 	.word	0x00000072


	//----- nvinfo : EIATTR_FRAME_SIZE
	.align		4
.L_19:
        /*000c*/ 	.byte	0x04, 0x11
        /*000e*/ 	.short	(.L_21 - .L_20)
	.align		4
.L_20:
        /*0010*/ 	.word	index@($__internal_2_$__cuda_sm10x_tcgen05_guardrail_trap_unallocated_columns_being_dealloced)
        /*0014*/ 	.word	0x00000000


	//----- nvinfo : EIATTR_FRAME_SIZE
	.align		4
.L_21:
        /*0018*/ 	.byte	0x04, 0x11
        /*001a*/ 	.short	(.L_23 - .L_22)
	.align		4
.L_22:
        /*001c*/ 	.word	index@($__internal_1_$__cuda_sm10x_tcgen05_guardrail_trap_phase_invalid_during_alloc)
        /*0020*/ 	.word	0x00000000


	//----- nvinfo : EIATTR_FRAME_SIZE
	.align		4
.L_23:
        /*0024*/ 	.byte	0x04, 0x11
        /*0026*/ 	.short	(.L_25 - .L_24)
	.align		4
.L_24:
        /*0028*/ 	.word	index@($__internal_0_$__cuda_sm10x_tcgen05_guardrail_trap_col_being_dealloced_not_returned_by_alloc)
        /*002c*/ 	.word	0x00000000


	//----- nvinfo : EIATTR_FRAME_SIZE
	.align		4
.L_25:
        /*0030*/ 	.byte	0x04, 0x11
        /*0032*/ 	.short	(.L_27 - .L_26)
	.align		4
.L_26:
        /*0034*/ 	.word	index@(_ZN7cutlass13device_kernelINS_4gemm6kernel13GemmUniversalIN4cute5tupleIJiiiiEEENS1_10collective13CollectiveMmaINS1_35MainloopSm100TmaUmmaWarpSpecializedILi8ELi2ELi4ENS5_IJNS4_1CILi8EEENSA_ILi1EEESC_EEEEENS5_IJNSA_ILi64EEENSA_ILi128EEESG_EEENS_12float_e5m2_tENS5_IJlSC_lEEESI_SJ_NS4_8TiledMMAINS4_8MMA_AtomIJNS4_10MMA_TraitsINS4_19SM100_MMA_F8F6F4_SSEJSI_SI_fSF_SG_NS4_17integral_constantINS4_4UMMA5MajorELSQ_0EEESR_NSO_INSP_7ScaleInELSS_0EEEST_EEEEEENS4_6LayoutINS5_IJSC_SC_SC_EEENS5_IJNSA_ILi0EEESY_SY_EEEEENS5_IJNS4_10UnderscoreES11_S11_EEEEENS4_13SM90_TMA_LOADENS4_14ComposedLayoutINS4_7SwizzleILi3ELi4ELi3EEENS4_18smem_ptr_flag_bitsILi8EEENSW_INS5_IJSB_SG_EEENS5_IJSG_SC_EEEEEEEvNS4_8identityENS4_23SM90_TMA_LOAD_MULTICASTES1D_vS1E_EENS_8epilogue10collective18CollectiveEpilogueINS1H_23Sm100TmaWarpSpecializedILi2ELi2ELi32ELb0ELb0EEEJSH_NS5_IJNSW_ISF_SC_EES1M_EEESI_SJ_SI_SJ_NS1H_6fusion15FusionCallbacksIS1L_NS1O_17LinearCombinationISI_fSI_fLNS_15FloatRoundStyleE2EEESH_S1N_JEEENS4_5SM1004TMEM4LOAD26SM100_TMEM_LOAD_16dp32b32xES14_NS15_INS16_ILi2ELi4ELi3EEES19_NSW_INS5_IJSB_SF_EEENS5_IJSF_SC_EEEEEEENS4_39AutoVectorizingCopyWithAssumedAlignmentILi128EEENS4_14SM90_TMA_STOREES22_S24_S24_EEEvvEEEEvNT_6ParamsE)
        /*0038*/ 	.word	0x00000000


	//----- nvinfo : EIATTR_MIN_STACK_SIZE
	.align		4
.L_27:
        /*003c*/ 	.byte	0x04, 0x12
        /*003e*/ 	.short	(.L_29 - .L_28)
	.align		4
.L_28:
        /*0040*/ 	.word	index@(_ZN7cutlass13device_kernelINS_4gemm6kernel13GemmUniversalIN4cute5tupleIJiiiiEEENS1_10collective13CollectiveMmaINS1_35MainloopSm100TmaUmmaWarpSpecializedILi8ELi2ELi4ENS5_IJNS4_1CILi8EEENSA_ILi1EEESC_EEEEENS5_IJNSA_ILi64EEENSA_ILi128EEESG_EEENS_12float_e5m2_tENS5_IJlSC_lEEESI_SJ_NS4_8TiledMMAINS4_8MMA_AtomIJNS4_10MMA_TraitsINS4_19SM100_MMA_F8F6F4_SSEJSI_SI_fSF_SG_NS4_17integral_constantINS4_4UMMA5MajorELSQ_0EEESR_NSO_INSP_7ScaleInELSS_0EEEST_EEEEEENS4_6LayoutINS5_IJSC_SC_SC_EEENS5_IJNSA_ILi0EEESY_SY_EEEEENS5_IJNS4_10UnderscoreES11_S11_EEEEENS4_13SM90_TMA_LOADENS4_14ComposedLayoutINS4_7SwizzleILi3ELi4ELi3EEENS4_18smem_ptr_flag_bitsILi8EEENSW_INS5_IJSB_SG_EEENS5_IJSG_SC_EEEEEEEvNS4_8identityENS4_23SM90_TMA_LOAD_MULTICASTES1D_vS1E_EENS_8epilogue10collective18CollectiveEpilogueINS1H_23Sm100TmaWarpSpecializedILi2ELi2ELi32ELb0ELb0EEEJSH_NS5_IJNSW_ISF_SC_EES1M_EEESI_SJ_SI_SJ_NS1H_6fusion15FusionCallbacksIS1L_NS1O_17LinearCombinationISI_fSI_fLNS_15FloatRoundStyleE2EEESH_S1N_JEEENS4_5SM1004TMEM4LOAD26SM100_TMEM_LOAD_16dp32b32xES14_NS15_INS16_ILi2ELi4ELi3EEES19_NSW_INS5_IJSB_SF_EEENS5_IJSF_SC_EEEEEEENS4_39AutoVectorizingCopyWithAssumedAlignmentILi128EEENS4_14SM90_TMA_STOREES22_S24_S24_EEEvvEEEEvNT_6ParamsE)
        /*0044*/ 	.word	0x00000000
.L_29:


//--------------------- .nv.compat                --------------------------
	.section	.nv.compat,"",@"SHT_CUDA_COMPAT_INFO"
	.align	4
        /*0000*/ 	.byte	0x02, 0x09, 0x01, 0x00, 0x02, 0x02, 0x02, 0x00, 0x02, 0x05, 0x05, 0x00, 0x03, 0x07, 0x01, 0x01
        /*0010*/ 	.byte	0x02, 0x03, 0x01, 0x00, 0x02, 0x06, 0x01, 0x00, 0x04, 0x0b, 0x08, 0x00, 0x09, 0x00, 0x00, 0x00
        /*0020*/ 	.byte	0x00, 0x00, 0x00, 0x00


//--------------------- .nv.info._ZN7cutlass13device_kernelINS_4gemm6kernel13GemmUniversalIN4cute5tupleIJiiiiEEENS1_10collective13CollectiveMmaINS1_35MainloopSm100TmaUmmaWarpSpecializedILi8ELi2ELi4ENS5_IJNS4_1CILi8EEENSA_ILi1EEESC_EEEEENS5_IJNSA_ILi64EEENSA_ILi128EEESG_EEENS_12float_e5m2_tENS5_IJlSC_lEEESI_SJ_NS4_8TiledMMAINS4_8MMA_AtomIJNS4_10MMA_TraitsINS4_19SM100_MMA_F8F6F4_SSEJSI_SI_fSF_SG_NS4_17integral_constantINS4_4UMMA5MajorELSQ_0EEESR_NSO_INSP_7ScaleInELSS_0EEEST_EEEEEENS4_6LayoutINS5_IJSC_SC_SC_EEENS5_IJNSA_ILi0EEESY_SY_EEEEENS5_IJNS4_10UnderscoreES11_S11_EEEEENS4_13SM90_TMA_LOADENS4_14ComposedLayoutINS4_7SwizzleILi3ELi4ELi3EEENS4_18smem_ptr_flag_bitsILi8EEENSW_INS5_IJSB_SG_EEENS5_IJSG_SC_EEEEEEEvNS4_8identityENS4_23SM90_TMA_LOAD_MULTICASTES1D_vS1E_EENS_8epilogue10collective18CollectiveEpilogueINS1H_23Sm100TmaWarpSpecializedILi2ELi2ELi32ELb0ELb0EEEJSH_NS5_IJNSW_ISF_SC_EES1M_EEESI_SJ_SI_SJ_NS1H_6fusion15FusionCallbacksIS1L_NS1O_17LinearCombinationISI_fSI_fLNS_15FloatRoundStyleE2EEESH_S1N_JEEENS4_5SM1004TMEM4LOAD26SM100_TMEM_LOAD_16dp32b32xES14_NS15_INS16_ILi2ELi4ELi3EEES19_NSW_INS5_IJSB_SF_EEENS5_IJSF_SC_EEEEEEENS4_39AutoVectorizingCopyWithAssumedAlignmentILi128EEENS4_14SM90_TMA_STOREES22_S24_S24_EEEvvEEEEvNT_6ParamsE --------------------------
	.section	.nv.info._ZN7cutlass13device_kernelINS_4gemm6kernel13GemmUniversalIN4cute5tupleIJiiiiEEENS1_10collective13CollectiveMmaINS1_35MainloopSm100TmaUmmaWarpSpecializedILi8ELi2ELi4ENS5_IJNS4_1CILi8EEENSA_ILi1EEESC_EEEEENS5_IJNSA_ILi64EEENSA_ILi128EEESG_EEENS_12float_e5m2_tENS5_IJlSC_lEEESI_SJ_NS4_8TiledMMAINS4_8MMA_AtomIJNS4_10MMA_TraitsINS4_19SM100_MMA_F8F6F4_SSEJSI_SI_fSF_SG_NS4_17integral_constantINS4_4UMMA5MajorELSQ_0EEESR_NSO_INSP_7ScaleInELSS_0EEEST_EEEEEENS4_6LayoutINS5_IJSC_SC_SC_EEENS5_IJNSA_ILi0EEESY_SY_EEEEENS5_IJNS4_10UnderscoreES11_S11_EEEEENS4_13SM90_TMA_LOADENS4_14ComposedLayoutINS4_7SwizzleILi3ELi4ELi3EEENS4_18smem_ptr_flag_bitsILi8EEENSW_INS5_IJSB_SG_EEENS5_IJSG_SC_EEEEEEEvNS4_8identityENS4_23SM90_TMA_LOAD_MULTICASTES1D_vS1E_EENS_8epilogue10collective18CollectiveEpilogueINS1H_23Sm100TmaWarpSpecializedILi2ELi2ELi32ELb0ELb0EEEJSH_NS5_IJNSW_ISF_SC_EES1M_EEESI_SJ_SI_SJ_NS1H_6fusion15FusionCallbacksIS1L_NS1O_17LinearCombinationISI_fSI_fLNS_15FloatRoundStyleE2EEESH_S1N_JEEENS4_5SM1004TMEM4LOAD26SM100_TMEM_LOAD_16dp32b32xES14_NS15_INS16_ILi2ELi4ELi3EEES19_NSW_INS5_IJSB_SF_EEENS5_IJSF_SC_EEEEEEENS4_39AutoVectorizingCopyWithAssumedAlignmentILi128EEENS4_14SM90_TMA_STOREES22_S24_S24_EEEvvEEEEvNT_6ParamsE,"",@"SHT_CUDA_INFO"
	.sectionflags	@""
	.align	4


	//----- nvinfo : EIATTR_CUDA_API_VERSION
	.align		4
        /*0000*/ 	.byte	0x04, 0x37
        /*0002*/ 	.short	(.L_31 - .L_30)
.L_30:
        /*0004*/ 	.word	0x00000082


	//----- nvinfo : EIATTR_KPARAM_INFO
	.align		4
.L_31:
        /*0008*/ 	.byte	0x04, 0x17
        /*000a*/ 	.short	(.L_33 - .L_32)
.L_32:
        /*000c*/ 	.word	0x00000000
        /*0010*/ 	.short	0x0000
        /*0012*/ 	.short	0x0000
        /*0014*/ 	.byte	0x00, 0xf0, 0x01, 0x20


	//----- nvinfo : EIATTR_AT_ENTRY_FRAGMENTS
	.align		4
.L_33:
        /*0018*/ 	.byte	0x04, 0x4f
        /*001a*/ 	.short	(.L_35 - .L_34)


	//   ....[0]....
.L_34:
        /*001c*/ 	.word	0x00000006


	//----- nvinfo : EIATTR_RESERVED_SMEM_USED
	.align		4
.L_35:
        /*0020*/ 	.byte	0x01, 0x41
	.zero		2


	//----- nvinfo : EIATTR_SPARSE_MMA_MASK
	.align		4
        /*0024*/ 	.byte	0x03, 0x50
        /*0026*/ 	.short	0x0000


	//----- nvinfo : EIATTR_TCGEN05_1CTA_USED
	.align		4
        /*0028*/ 	.byte	0x01, 0x51
	.zero		2


	//----- nvinfo : EIATTR_MAXREG_COUNT
	.align		4
        /*002c*/ 	.byte	0x03, 0x1b
        /*002e*/ 	.short	0x00ff


	//----- nvinfo : EIATTR_NUM_BARRIERS
	.align		4
        /*0030*/ 	.byte	0x02, 0x4c
        /*0032*/ 	.byte	0x07
	.zero		1


	//----- nvinfo : EIATTR_EXTERNS
	.align		4
        /*0034*/ 	.byte	0x04, 0x0f
        /*0036*/ 	.short	(.L_37 - .L_36)


	//   ....[0]....
	.align		4
.L_36:
        /*0038*/ 	.word	index@(__assertfail)


	//----- nvinfo : EIATTR_MERCURY_ISA_VERSION
	.align		4
.L_37:
        /*003c*/ 	.byte	0x03, 0x5f
        /*003e*/ 	.short	0x0101


	//----- nvinfo : EIATTR_INT_WARP_WIDE_INSTR_OFFSETS
	.align		4
        /*0040*/ 	.byte	0x04, 0x31
        /*0042*/ 	.short	(.L_39 - .L_38)


	//   ....[0]....
.L_38:
        /*0044*/ 	.word	0x00004090


	//   ....[1]....
        /*0048*/ 	.word	0x000040b0


	//   ....[2]....
        /*004c*/ 	.word	0x000040e0


	//   ....[3]....
        /*0050*/ 	.word	0x00004cb0


	//   ....[4]....
        /*0054*/ 	.word	0x00004d20


	//   ....[5]....
        /*0058*/ 	.word	0x00004e10


	//   ....[6]....
        /*005c*/ 	.word	0x00004ec0


	//----- nvinfo : EIATTR_COOP_GROUP_MASK_REGIDS
	.align		4
.L_39:
        /*0060*/ 	.byte	0x04, 0x29
        /*0062*/ 	.short	(.L_41 - .L_40)


	//   ....[0]....
.L_40:
        /*0064*/ 	.word	0xffffffff


	//   ....[1]....
        /*0068*/ 	.word	0xffffffff


	//   ....[2]....
        /*006c*/ 	.word	0xffffffff


	//   ....[3]....
        /*0070*/ 	.word	0xffffffff


	//   ....[4]....
        /*0074*/ 	.word	0xffffffff


	//   ....[5]....
        /*0078*/ 	.word	0xffffffff


	//   ....[6]....
        /*007c*/ 	.word	0xffffffff


	//   ....[7]....
        /*0080*/ 	.word	0xffffffff


	//   ....[8]....
        /*0084*/ 	.word	0xffffffff


	//   ....[9]....
        /*0088*/ 	.word	0xffffffff


	//   ....[10]....
        /*008c*/ 	.word	0xffffffff


	//   ....[11]....
        /*0090*/ 	.word	0xffffffff


	//   ....[12]....
        /*0094*/ 	.word	0xffffffff


	//   ....[13]....
        /*0098*/ 	.word	0xffffffff


	//----- nvinfo : EIATTR_COOP_GROUP_INSTR_OFFSETS
	.align		4
.L_41:
        /*009c*/ 	.byte	0x04, 0x28
        /*009e*/ 	.short	(.L_43 - .L_42)


	//   ....[0]....
.L_42:
        /*00a0*/ 	.word	0x00000080


	//   ....[1]....
        /*00a4*/ 	.word	0x000004f0


	//   ....[2]....
        /*00a8*/ 	.word	0x00000730


	//   ....[3]....
        /*00ac*/ 	.word	0x00000890


	//   ....[4]....
        /*00b0*/ 	.word	0x00000990


	//   ....[5]....
        /*00b4*/ 	.word	0x00000b00


	//   ....[6]....
        /*00b8*/ 	.word	0x00000ca0


	//   ....[7]....
        /*00bc*/ 	.word	0x00000e60


	//   ....[8]....
        /*00c0*/ 	.word	0x00002170


	//   ....[9]....
        /*00c4*/ 	.word	0x00003280


	//   ....[10]....
        /*00c8*/ 	.word	0x00003490


	//   ....[11]....
        /*00cc*/ 	.word	0x000034c0


	//   ....[12]....
        /*00d0*/ 	.word	0x00003f70


	//   ....[13]....
        /*00d4*/ 	.word	0x000041a0


	//----- nvinfo : EIATTR_VRC_CTA_INIT_COUNT
	.align		4
.L_43:
        /*00d8*/ 	.byte	0x02, 0x4a
        /*00da*/ 	.byte	0x80
	.zero		1


	//----- nvinfo : EIATTR_SYSCALL_OFFSETS
	.align		4
        /*00dc*/ 	.byte	0x04, 0x46
        /*00de*/ 	.short	(.L_45 - .L_44)


	//   ....[0]....
.L_44:
        /*00e0*/ 	.word	0x00005ad0


	//   ....[1]....
        /*00e4*/ 	.word	0x00005c10


	//   ....[2]....
        /*00e8*/ 	.word	0x00006440


	//   ....[3]....
        /*00ec*/ 	.word	0x000071d0


	//----- nvinfo : EIATTR_MBARRIER_INSTR_OFFSETS
	.align		4
.L_45:
        /*00f0*/ 	.byte	0x04, 0x39
        /*00f2*/ 	.short	(.L_47 - .L_46)


	//   ....[0]....
.L_46:
        /*00f4*/ 	.word	0x00000610
        /*00f8*/ 	.word	0x000000ff
        /*00fc*/ 	.word	0x00000000
        /*0100*/ 	.short	0x0100
        /*0102*/ 	.byte	0x04
	.zero		1


	//   ....[1]....
        /*0104*/ 	.word	0x00000620
        /*0108*/ 	.word	0x000000ff
        /*010c*/ 	.word	0x00000040
        /*0110*/ 	.short	0x0100
        /*0112*/ 	.byte	0x04
	.zero		1


	//   ....[2]....
        /*0114*/ 	.word	0x00000630
        /*0118*/ 	.word	0x000000ff
        /*011c*/ 	.word	0x00000008
        /*0120*/ 	.short	0x0100
        /*0122*/ 	.byte	0x04
	.zero		1


	//   ....[3]....
        /*0124*/ 	.word	0x00000640
        /*0128*/ 	.word	0x000000ff
        /*012c*/ 	.word	0x00000048
        /*0130*/ 	.short	0x0100
        /*0132*/ 	.byte	0x04
	.zero		1


	//   ....[4]....
        /*0134*/ 	.word	0x00000650
        /*0138*/ 	.word	0x000000ff
        /*013c*/ 	.word	0x00000010
        /*0140*/ 	.short	0x0100
        /*0142*/ 	.byte	0x04
	.zero		1


	//   ....[5]....
        /*0144*/ 	.word	0x00000660
        /*0148*/ 	.word	0x000000ff
        /*014c*/ 	.word	0x00000050
        /*0150*/ 	.short	0x0100
        /*0152*/ 	.byte	0x04
	.zero		1


	//   ....[6]....
        /*0154*/ 	.word	0x00000670
        /*0158*/ 	.word	0x000000ff
        /*015c*/ 	.word	0x00000018
        /*0160*/ 	.short	0x0100
        /*0162*/ 	.byte	0x04
	.zero		1


	//   ....[7]....
        /*0164*/ 	.word	0x00000680
        /*0168*/ 	.word	0x000000ff
        /*016c*/ 	.word	0x00000058
        /*0170*/ 	.short	0x0100
        /*0172*/ 	.byte	0x04
	.zero		1


	//   ....[8]....
        /*0174*/ 	.word	0x00000690
        /*0178*/ 	.word	0x000000ff
        /*017c*/ 	.word	0x00000020
        /*0180*/ 	.short	0x0100
        /*0182*/ 	.byte	0x04
	.zero		1


	//   ....[9]....
        /*0184*/ 	.word	0x000006a0
        /*0188*/ 	.word	0x000000ff
        /*018c*/ 	.word	0x00000060
        /*0190*/ 	.short	0x0100
        /*0192*/ 	.byte	0x04
	.zero		1


	//   ....[10]....
        /*0194*/ 	.word	0x000006b0
        /*0198*/ 	.word	0x000000ff
        /*019c*/ 	.word	0x00000028
        /*01a0*/ 	.short	0x0100
        /*01a2*/ 	.byte	0x04
	.zero		1


	//   ....[11]....
        /*01a4*/ 	.word	0x000006c0
        /*01a8*/ 	.word	0x000000ff
        /*01ac*/ 	.word	0x00000068
        /*01b0*/ 	.short	0x0100
        /*01b2*/ 	.byte	0x04
	.zero		1


	//   ....[12]....
        /*01b4*/ 	.word	0x000006d0
        /*01b8*/ 	.word	0x000000ff
        /*01bc*/ 	.word	0x00000030
        /*01c0*/ 	.short	0x0100
        /*01c2*/ 	.byte	0x04
	.zero		1


	//   ....[13]....
        /*01c4*/ 	.word	0x000006e0
        /*01c8*/ 	.word	0x000000ff
        /*01cc*/ 	.word	0x00000070
        /*01d0*/ 	.short	0x0100
        /*01d2*/ 	.byte	0x04
	.zero		1


	//   ....[14]....
        /*01d4*/ 	.word	0x000006f0
        /*01d8*/ 	.word	0x000000ff
        /*01dc*/ 	.word	0x00000038
        /*01e0*/ 	.short	0x0100
        /*01e2*/ 	.byte	0x04
	.zero		1


	//   ....[15]....
        /*01e4*/ 	.word	0x00000700
        /*01e8*/ 	.word	0x000000ff
        /*01ec*/ 	.word	0x00000078
        /*01f0*/ 	.short	0x0100
        /*01f2*/ 	.byte	0x04
	.zero		1


	//   ....[16]....
        /*01f4*/ 	.word	0x00000840
        /*01f8*/ 	.word	0x000000ff
        /*01fc*/ 	.word	0x00000080
        /*0200*/ 	.short	0x0100
        /*0202*/ 	.byte	0x04
	.zero		1


	//   ....[17]....
        /*0204*/ 	.word	0x00000850
        /*0208*/ 	.word	0x000000ff
        /*020c*/ 	.word	0x00000090
        /*0210*/ 	.short	0x0100
        /*0212*/ 	.byte	0x04
	.zero		1


	//   ....[18]....
        /*0214*/ 	.word	0x00000860
        /*0218*/ 	.word	0x000000ff
        /*021c*/ 	.word	0x00000088
        /*0220*/ 	.short	0x0100
        /*0222*/ 	.byte	0x04
	.zero		1


	//   ....[19]....
        /*0224*/ 	.word	0x00000870
        /*0228*/ 	.word	0x000000ff
        /*022c*/ 	.word	0x00000098
        /*0230*/ 	.short	0x0100
        /*0232*/ 	.byte	0x04
	.zero		1


	//   ....[20]....
        /*0234*/ 	.word	0x00000960
        /*0238*/ 	.word	0x000000ff
        /*023c*/ 	.word	0x000000a0
        /*0240*/ 	.short	0x0100
        /*0242*/ 	.byte	0x06
	.zero		1


	//   ....[21]....
        /*0244*/ 	.word	0x00000970
        /*0248*/ 	.word	0x000000ff
        /*024c*/ 	.word	0x000000a8
        /*0250*/ 	.short	0x0100
        /*0252*/ 	.byte	0x06
	.zero		1


	//   ....[22]....
        /*0254*/ 	.word	0x00000ab0
        /*0258*/ 	.word	0x000000ff
        /*025c*/ 	.word	0x000000b0
        /*0260*/ 	.short	0x0100
        /*0262*/ 	.byte	0x06
	.zero		1


	//   ....[23]....
        /*0264*/ 	.word	0x00000ac0
        /*0268*/ 	.word	0x000000ff
        /*026c*/ 	.word	0x000000c0
        /*0270*/ 	.short	0x0100
        /*0272*/ 	.byte	0x06
	.zero		1


	//   ....[24]....
        /*0274*/ 	.word	0x00000ad0
        /*0278*/ 	.word	0x000000ff
        /*027c*/ 	.word	0x000000b8
        /*0280*/ 	.short	0x0100
        /*0282*/ 	.byte	0x06
	.zero		1


	//   ....[25]....
        /*0284*/ 	.word	0x00000ae0
        /*0288*/ 	.word	0x000000ff
        /*028c*/ 	.word	0x000000c8
        /*0290*/ 	.short	0x0100
        /*0292*/ 	.byte	0x06
	.zero		1


	//   ....[26]....
        /*0294*/ 	.word	0x00000c10
        /*0298*/ 	.word	0x000000ff
        /*029c*/ 	.word	0x000000d0
        /*02a0*/ 	.short	0x0100
        /*02a2*/ 	.byte	0x04
	.zero		1


	//   ....[27]....
        /*02a4*/ 	.word	0x00000c20
        /*02a8*/ 	.word	0x000000ff
        /*02ac*/ 	.word	0x000000f0
        /*02b0*/ 	.short	0x0100
        /*02b2*/ 	.byte	0x04
	.zero		1


	//   ....[28]....
        /*02b4*/ 	.word	0x00000c30
        /*02b8*/ 	.word	0x000000ff
        /*02bc*/ 	.word	0x000000d8
        /*02c0*/ 	.short	0x0100
        /*02c2*/ 	.byte	0x04
	.zero		1


	//   ....[29]....
        /*02c4*/ 	.word	0x00000c40
        /*02c8*/ 	.word	0x000000ff
        /*02cc*/ 	.word	0x000000f8
        /*02d0*/ 	.short	0x0100
        /*02d2*/ 	.byte	0x04
	.zero		1


	//   ....[30]....
        /*02d4*/ 	.word	0x00000c50
        /*02d8*/ 	.word	0x000000ff
        /*02dc*/ 	.word	0x000000e0
        /*02e0*/ 	.short	0x0100
        /*02e2*/ 	.byte	0x04
	.zero		1


	//   ....[31]....
        /*02e4*/ 	.word	0x00000c60
        /*02e8*/ 	.word	0x000000ff
        /*02ec*/ 	.word	0x00000100
        /*02f0*/ 	.short	0x0100
        /*02f2*/ 	.byte	0x04
	.zero		1


	//   ....[32]....
        /*02f4*/ 	.word	0x00000c70
        /*02f8*/ 	.word	0x000000ff
        /*02fc*/ 	.word	0x000000e8
        /*0300*/ 	.short	0x0100
        /*0302*/ 	.byte	0x04
	.zero		1


	//   ....[33]....
        /*0304*/ 	.word	0x00000c80
        /*0308*/ 	.word	0x000000ff
        /*030c*/ 	.word	0x00000108
        /*0310*/ 	.short	0x0100
        /*0312*/ 	.byte	0x04
	.zero		1


	//   ....[34]....
        /*0314*/ 	.word	0x00000d70
        /*0318*/ 	.word	0x000000ff
        /*031c*/ 	.word	0x00000110
        /*0320*/ 	.short	0x0100
        /*0322*/ 	.byte	0x04
	.zero		1


	//   ....[35]....
        /*0324*/ 	.word	0x00000d80
        /*0328*/ 	.word	0x000000ff
        /*032c*/ 	.word	0x00000120
        /*0330*/ 	.short	0x0100
        /*0332*/ 	.byte	0x04
	.zero		1


	//   ....[36]....
        /*0334*/ 	.word	0x00000d90
        /*0338*/ 	.word	0x000000ff
        /*033c*/ 	.word	0x00000118
        /*0340*/ 	.short	0x0100
        /*0342*/ 	.byte	0x04
	.zero		1


	//   ....[37]....
        /*0344*/ 	.word	0x00000da0
        /*0348*/ 	.word	0x000000ff
        /*034c*/ 	.word	0x00000128
        /*0350*/ 	.short	0x0100
        /*0352*/ 	.byte	0x04
	.zero		1


	//   ....[38]....
        /*0354*/ 	.word	0x00001a20
        /*0358*/ 	.word	0x00000000
        /*035c*/ 	.word	0x00000120
        /*0360*/ 	.short	0x010a
        /*0362*/ 	.byte	0xff
	.zero		1


	//   ....[39]....
        /*0364*/ 	.word	0x00001a40
        /*0368*/ 	.word	0x00000000
        /*036c*/ 	.word	0x00000110
        /*0370*/ 	.short	0x0101
        /*0372*/ 	.byte	0xff
	.zero		1


	//   ....[40]....
        /*0374*/ 	.word	0x00001b00
        /*0378*/ 	.word	0x000000ff
        /*037c*/ 	.word	0x00000040
        /*0380*/ 	.short	0x010a
        /*0382*/ 	.byte	0x04
	.zero		1


	//   ....[41]....
        /*0384*/ 	.word	0x00001b80
        /*0388*/ 	.word	0x000000ff
        /*038c*/ 	.word	0x00000040
        /*0390*/ 	.short	0x010a
        /*0392*/ 	.byte	0x21
	.zero		1


	//   ....[42]....
        /*0394*/ 	.word	0x00001d10
        /*0398*/ 	.word	0x000000ff
        /*039c*/ 	.word	0x00000040
        /*03a0*/ 	.short	0x010a
        /*03a2*/ 	.byte	0x08
	.zero		1


	//   ....[43]....
        /*03a4*/ 	.word	0x00001e30
        /*03a8*/ 	.word	0x000000ff
        /*03ac*/ 	.word	0x000000a8
        /*03b0*/ 	.short	0x0101
        /*03b2*/ 	.byte	0x07
	.zero		1


	//   ....[44]....
        /*03b4*/ 	.word	0x00001e50
        /*03b8*/ 	.word	0x000000ff
        /*03bc*/ 	.word	0x00000040
        /*03c0*/ 	.short	0x010a
        /*03c2*/ 	.byte	0x04
	.zero		1


	//   ....[45]....
        /*03c4*/ 	.word	0x00001ed0
        /*03c8*/ 	.word	0x000000ff
        /*03cc*/ 	.word	0x00000040
        /*03d0*/ 	.short	0x010a
        /*03d2*/ 	.byte	0x09
	.zero		1


	//   ....[46]....
        /*03d4*/ 	.word	0x00002070
        /*03d8*/ 	.word	0x000000ff
        /*03dc*/ 	.word	0x00000040
        /*03e0*/ 	.short	0x010a
        /*03e2*/ 	.byte	0x06
	.zero		1


	//   ....[47]....
        /*03e4*/ 	.word	0x000021a0
        /*03e8*/ 	.word	0x00000003
        /*03ec*/ 	.word	0x000000b0
        /*03f0*/ 	.short	0x010a
        /*03f2*/ 	.byte	0xff
	.zero		1


	//   ....[48]....
        /*03f4*/ 	.word	0x000022f0
        /*03f8*/ 	.word	0x00000000
        /*03fc*/ 	.word	0x00000000
        /*0400*/ 	.short	0x0101
        /*0402*/ 	.byte	0xff
	.zero		1


	//   ....[49]....
        /*0404*/ 	.word	0x00002890
        /*0408*/ 	.word	0x000000ff
        /*040c*/ 	.word	0x00000000
        /*0410*/ 	.short	0x010a
        /*0412*/ 	.byte	0x04
	.zero		1


	//   ....[50]....
        /*0414*/ 	.word	0x00002920
        /*0418*/ 	.word	0x000000ff
        /*041c*/ 	.word	0x00000000
        /*0420*/ 	.short	0x010a
        /*0422*/ 	.byte	0x05
	.zero		1


	//   ....[51]....
        /*0424*/ 	.word	0x000029b0
        /*0428*/ 	.word	0x000000ff
        /*042c*/ 	.word	0x00000000
        /*0430*/ 	.short	0x010a
        /*0432*/ 	.byte	0x05
	.zero		1


	//   ....[52]....
        /*0434*/ 	.word	0x00002a40
        /*0438*/ 	.word	0x000000ff
        /*043c*/ 	.word	0x00000000
        /*0440*/ 	.short	0x010a
        /*0442*/ 	.byte	0x05
	.zero		1


	//   ....[53]....
        /*0444*/ 	.word	0x00002ad0
        /*0448*/ 	.word	0x000000ff
        /*044c*/ 	.word	0x00000000
        /*0450*/ 	.short	0x010a
        /*0452*/ 	.byte	0x05
	.zero		1


	//   ....[54]....
        /*0454*/ 	.word	0x00002b60
        /*0458*/ 	.word	0x000000ff
        /*045c*/ 	.word	0x00000000
        /*0460*/ 	.short	0x010a
        /*0462*/ 	.byte	0x05
	.zero		1


	//   ....[55]....
        /*0464*/ 	.word	0x00002bf0
        /*0468*/ 	.word	0x000000ff
        /*046c*/ 	.word	0x00000000
        /*0470*/ 	.short	0x010a
        /*0472*/ 	.byte	0x05
	.zero		1


	//   ....[56]....
        /*0474*/ 	.word	0x00002c90
        /*0478*/ 	.word	0x00000000
        /*047c*/ 	.word	0x00000000
        /*0480*/ 	.short	0x010a
        /*0482*/ 	.byte	0xff
	.zero		1


	//   ....[57]....
        /*0484*/ 	.word	0x00002dd0
        /*0488*/ 	.word	0x00000002
        /*048c*/ 	.word	0x00000110
        /*0490*/ 	.short	0x010a
        /*0492*/ 	.byte	0xff
	.zero		1


	//   ....[58]....
        /*0494*/ 	.word	0x00002e30
        /*0498*/ 	.word	0x00000004
        /*049c*/ 	.word	0x00000000
        /*04a0*/ 	.short	0x0101
        /*04a2*/ 	.byte	0xff
	.zero		1


	//   ....[59]....
        /*04a4*/ 	.word	0x00002e50
        /*04a8*/ 	.word	0x000000ff
        /*04ac*/ 	.word	0x000000c0
        /*04b0*/ 	.short	0x010a
        /*04b2*/ 	.byte	0x04
	.zero		1


	//   ....[60]....
        /*04b4*/ 	.word	0x00002f70
        /*04b8*/ 	.word	0x00000002
        /*04bc*/ 	.word	0x000000b0
        /*04c0*/ 	.short	0x010a
        /*04c2*/ 	.byte	0xff
	.zero		1


	//   ....[61]....
        /*04c4*/ 	.word	0x00003080
        /*04c8*/ 	.word	0x00000002
        /*04cc*/ 	.word	0x00000000
        /*04d0*/ 	.short	0x0101
        /*04d2*/ 	.byte	0xff
	.zero		1


	//   ....[62]....
        /*04d4*/ 	.word	0x00003110
        /*04d8*/ 	.word	0x000000ff
        /*04dc*/ 	.word	0x000000c0
        /*04e0*/ 	.short	0x0106
        /*04e2*/ 	.byte	0x04
	.zero		1


	//   ....[63]....
        /*04e4*/ 	.word	0x00003130
        /*04e8*/ 	.word	0x000000ff
        /*04ec*/ 	.word	0x000000c0
        /*04f0*/ 	.short	0x010a
        /*04f2*/ 	.byte	0x04
	.zero		1


	//   ....[64]....
        /*04f4*/ 	.word	0x000031c0
        /*04f8*/ 	.word	0x000000ff
        /*04fc*/ 	.word	0x000000c0
        /*0500*/ 	.short	0x0106
        /*0502*/ 	.byte	0x07
	.zero		1


	//   ....[65]....
        /*0504*/ 	.word	0x00003200
        /*0508*/ 	.word	0x00000000
        /*050c*/ 	.word	0x000000c0
        /*0510*/ 	.short	0x010a
        /*0512*/ 	.byte	0xff
	.zero		1


	//   ....[66]....
        /*0514*/ 	.word	0x00003760
        /*0518*/ 	.word	0x00000000
        /*051c*/ 	.word	0x000000b0
        /*0520*/ 	.short	0x010a
        /*0522*/ 	.byte	0xff
	.zero		1


	//   ....[67]....
        /*0524*/ 	.word	0x00003860
        /*0528*/ 	.word	0x00000003
        /*052c*/ 	.word	0x00000000
        /*0530*/ 	.short	0x0101
        /*0532*/ 	.byte	0xff
	.zero		1


	//   ....[68]....
        /*0534*/ 	.word	0x00003870
        /*0538*/ 	.word	0x000000ff
        /*053c*/ 	.word	0x00000000
        /*0540*/ 	.short	0x010a
        /*0542*/ 	.byte	0x04
	.zero		1


	//   ....[69]....
        /*0544*/ 	.word	0x000038f0
        /*0548*/ 	.word	0x000000ff
        /*054c*/ 	.word	0x000000f0
        /*0550*/ 	.short	0x010a
        /*0552*/ 	.byte	0x1f
	.zero		1


	//   ....[70]....
        /*0554*/ 	.word	0x000039d0
        /*0558*/ 	.word	0x000000ff
        /*055c*/ 	.word	0x00000000
        /*0560*/ 	.short	0x010a
        /*0562*/ 	.byte	0x05
	.zero		1


	//   ....[71]....
        /*0564*/ 	.word	0x00003b10
        /*0568*/ 	.word	0x000000ff
        /*056c*/ 	.word	0x00000000
        /*0570*/ 	.short	0x010a
        /*0572*/ 	.byte	0x04
	.zero		1


	//   ....[72]....
        /*0574*/ 	.word	0x00003da0
        /*0578*/ 	.word	0x000000ff
        /*057c*/ 	.word	0x00000000
        /*0580*/ 	.short	0x010a
        /*0582*/ 	.byte	0x04
	.zero		1


	//   ....[73]....
        /*0584*/ 	.word	0x00003e30
        /*0588*/ 	.word	0x000000ff
        /*058c*/ 	.word	0x00000000
        /*0590*/ 	.short	0x010a
        /*0592*/ 	.byte	0x05
	.zero		1


	//   ....[74]....
        /*0594*/ 	.word	0x00003ec0
        /*0598*/ 	.word	0x000000ff
        /*059c*/ 	.word	0x00000000
        /*05a0*/ 	.short	0x010a
        /*05a2*/ 	.byte	0x05
	.zero		1


	//   ....[75]....
        /*05a4*/ 	.word	0x00003f50
        /*05a8*/ 	.word	0x000000ff
        /*05ac*/ 	.word	0x00000000
        /*05b0*/ 	.short	0x010a
        /*05b2*/ 	.byte	0x04
	.zero		1


	//   ....[76]....
        /*05b4*/ 	.word	0x00004470
        /*05b8*/ 	.word	0x00000008
        /*05bc*/ 	.word	0x000000b0
        /*05c0*/ 	.short	0x010a
        /*05c2*/ 	.byte	0xff
	.zero		1


	//   ....[77]....
        /*05c4*/ 	.word	0x000045e0
        /*05c8*/ 	.word	0x00000000
        /*05cc*/ 	.word	0x00000000
        /*05d0*/ 	.short	0x0101
        /*05d2*/ 	.byte	0xff
	.zero		1


	//   ....[78]....
        /*05d4*/ 	.word	0x00004ac0
        /*05d8*/ 	.word	0x000000ff
        /*05dc*/ 	.word	0x000000a8
        /*05e0*/ 	.short	0x010a
        /*05e2*/ 	.byte	0x15
	.zero		1


	//   ....[79]....
        /*05e4*/ 	.word	0x00004c50
        /*05e8*/ 	.word	0x000000ff
        /*05ec*/ 	.word	0x00000090
        /*05f0*/ 	.short	0x010a
        /*05f2*/ 	.byte	0x15
	.zero		1


	//   ....[80]....
        /*05f4*/ 	.word	0x00004dc0
        /*05f8*/ 	.word	0x000000ff
        /*05fc*/ 	.word	0x00000080
        /*0600*/ 	.short	0x010b
        /*0602*/ 	.byte	0x15
	.zero		1


	//   ....[81]....
        /*0604*/ 	.word	0x00004dd0
        /*0608*/ 	.word	0x000000ff
        /*060c*/ 	.word	0x00000000
        /*0610*/ 	.short	0x0101
        /*0612*/ 	.byte	0x27
	.zero		1


	//   ....[82]....
        /*0614*/ 	.word	0x00004de0
        /*0618*/ 	.word	0x000000ff
        /*061c*/ 	.word	0x00000098
        /*0620*/ 	.short	0x010a
        /*0622*/ 	.byte	0x15
	.zero		1


	//   ....[83]....
        /*0624*/ 	.word	0x00004fc0
        /*0628*/ 	.word	0x000000ff
        /*062c*/ 	.word	0x00000088
        /*0630*/ 	.short	0x010b
        /*0632*/ 	.byte	0x15
	.zero		1


	//   ....[84]....
        /*0634*/ 	.word	0x00004fd0
        /*0638*/ 	.word	0x000000ff
        /*063c*/ 	.word	0x00000000
        /*0640*/ 	.short	0x0101
        /*0642*/ 	.byte	0x26
	.zero		1


	//   ....[85]....
        /*0644*/ 	.word	0x00005000
        /*0648*/ 	.word	0x000000ff
        /*064c*/ 	.word	0x00000090
        /*0650*/ 	.short	0x010a
        /*0652*/ 	.byte	0x15
	.zero		1


	//   ....[86]....
        /*0654*/ 	.word	0x00005040
        /*0658*/ 	.word	0x00000000
        /*065c*/ 	.word	0x00000098
        /*0660*/ 	.short	0x010a
        /*0662*/ 	.byte	0xff
	.zero		1


	//   ....[87]....
        /*0664*/ 	.word	0x00005370
        /*0668*/ 	.word	0x00000003
        /*066c*/ 	.word	0x000000b0
        /*0670*/ 	.short	0x010a
        /*0672*/ 	.byte	0xff
	.zero		1


	//   ....[88]....
        /*0674*/ 	.word	0x000054f0
        /*0678*/ 	.word	0x00000000
        /*067c*/ 	.word	0x00000000
        /*0680*/ 	.short	0x0101
        /*0682*/ 	.byte	0xff
	.zero		1


	//   ....[89]....
        /*0684*/ 	.word	0x00006030
        /*0688*/ 	.word	0x00000002
        /*068c*/ 	.word	0x00000080
        /*0690*/ 	.short	0x010a
        /*0692*/ 	.byte	0xff
	.zero		1


	//   ....[90]....
        /*0694*/ 	.word	0x000060a0
        /*0698*/ 	.word	0x00000064
        /*069c*/ 	.word	0x000000d0
        /*06a0*/ 	.short	0x010a
        /*06a2*/ 	.byte	0xff
	.zero		1


	//   ....[91]....
        /*06a4*/ 	.word	0x00006190
        /*06a8*/ 	.word	0x00000002
        /*06ac*/ 	.word	0x00000080
        /*06b0*/ 	.short	0x010a
        /*06b2*/ 	.byte	0xff
	.zero		1


	//   ....[92]....
        /*06b4*/ 	.word	0x000062a0
        /*06b8*/ 	.word	0x00000000
        /*06bc*/ 	.word	0x00000000
        /*06c0*/ 	.short	0x0101
        /*06c2*/ 	.byte	0xff
	.zero		1


	//   ....[93]....
        /*06c4*/ 	.word	0x00006320
        /*06c8*/ 	.word	0x00000064
        /*06cc*/ 	.word	0x000000d0
        /*06d0*/ 	.short	0x010a
        /*06d2*/ 	.byte	0xff
	.zero		1


	//   ....[94]....
        /*06d4*/ 	.word	0x00006e70
        /*06d8*/ 	.word	0x0000006d
        /*06dc*/ 	.word	0x00000080
        /*06e0*/ 	.short	0x010a
        /*06e2*/ 	.byte	0xff
	.zero		1


	//   ....[95]....
        /*06e4*/ 	.word	0x00006f40
        /*06e8*/ 	.word	0x0000006d
        /*06ec*/ 	.word	0x00000080
        /*06f0*/ 	.short	0x010a
        /*06f2*/ 	.byte	0xff
	.zero		1


	//   ....[96]....
        /*06f4*/ 	.word	0x00007050
        /*06f8*/ 	.word	0x00000000
        /*06fc*/ 	.word	0x00000000
        /*0700*/ 	.short	0x0101
        /*0702*/ 	.byte	0xff
	.zero		1


	//   ....[97]....
        /*0704*/ 	.word	0x000074e0
        /*0708*/ 	.word	0x000000ff
        /*070c*/ 	.word	0x00000000
        /*0710*/ 	.short	0x0101
        /*0712*/ 	.byte	0x04
	.zero		1


	//   ....[98]....
        /*0714*/ 	.word	0x00007cf0
        /*0718*/ 	.word	0x00000000
        /*071c*/ 	.word	0x00000120
        /*0720*/ 	.short	0x010a
        /*0722*/ 	.byte	0xff
	.zero		1


	//   ....[99]....
        /*0724*/ 	.word	0x00007d50
        /*0728*/ 	.word	0x00000000
        /*072c*/ 	.word	0x00000040
        /*0730*/ 	.short	0x010a
        /*0732*/ 	.byte	0xff
	.zero		1


	//   ....[100]....
        /*0734*/ 	.word	0x00007db0
        /*0738*/ 	.word	0x00000000
        /*073c*/ 	.word	0x00000040
        /*0740*/ 	.short	0x010a
        /*0742*/ 	.byte	0xff
	.zero		1


	//   ....[101]....
        /*0744*/ 	.word	0x00007e00
        /*0748*/ 	.word	0x00000003
        /*074c*/ 	.word	0x000000b0
        /*0750*/ 	.short	0x010a
        /*0752*/ 	.byte	0xff
	.zero		1


	//   ....[102]....
        /*0754*/ 	.word	0x00007e60
        /*0758*/ 	.word	0x00000000
        /*075c*/ 	.word	0x00000000
        /*0760*/ 	.short	0x010a
        /*0762*/ 	.byte	0xff
	.zero		1


	//   ....[103]....
        /*0764*/ 	.word	0x00007ec0
        /*0768*/ 	.word	0x00000000
        /*076c*/ 	.word	0x00000000
        /*0770*/ 	.short	0x010a
        /*0772*/ 	.byte	0xff
	.zero		1


	//   ....[104]....
        /*0774*/ 	.word	0x00007f20
        /*0778*/ 	.word	0x00000000
        /*077c*/ 	.word	0x00000000
        /*0780*/ 	.short	0x010a
        /*0782*/ 	.byte	0xff
	.zero		1


	//   ....[105]....
        /*0784*/ 	.word	0x00007f80
        /*0788*/ 	.word	0x00000000
        /*078c*/ 	.word	0x00000000
        /*0790*/ 	.short	0x010a
        /*0792*/ 	.byte	0xff
	.zero		1


	//   ....[106]....
        /*0794*/ 	.word	0x00007fe0
        /*0798*/ 	.word	0x00000000
        /*079c*/ 	.word	0x00000000
        /*07a0*/ 	.short	0x010a
        /*07a2*/ 	.byte	0xff
	.zero		1


	//   ....[107]....
        /*07a4*/ 	.word	0x00008040
        /*07a8*/ 	.word	0x00000000
        /*07ac*/ 	.word	0x00000000
        /*07b0*/ 	.short	0x010a
        /*07b2*/ 	.byte	0xff
	.zero		1


	//   ....[108]....
        /*07b4*/ 	.word	0x000080a0
        /*07b8*/ 	.word	0x00000000
        /*07bc*/ 	.word	0x00000000
        /*07c0*/ 	.short	0x010a
        /*07c2*/ 	.byte	0xff
	.zero		1


	//   ....[109]....
        /*07c4*/ 	.word	0x000080f0
        /*07c8*/ 	.word	0x00000002
        /*07cc*/ 	.word	0x00000110
        /*07d0*/ 	.short	0x010a
        /*07d2*/ 	.byte	0xff
	.zero		1


	//   ....[110]....
        /*07d4*/ 	.word	0x00008150
        /*07d8*/ 	.word	0x00000002
        /*07dc*/ 	.word	0x000000c0
        /*07e0*/ 	.short	0x010a
        /*07e2*/ 	.byte	0xff
	.zero		1


	//   ....[111]....
        /*07e4*/ 	.word	0x000081a0
        /*07e8*/ 	.word	0x00000002
        /*07ec*/ 	.word	0x000000b0
        /*07f0*/ 	.short	0x010a
        /*07f2*/ 	.byte	0xff
	.zero		1


	//   ....[112]....
        /*07f4*/ 	.word	0x00008200
        /*07f8*/ 	.word	0x00000000
        /*07fc*/ 	.word	0x000000c0
        /*0800*/ 	.short	0x010a
        /*0802*/ 	.byte	0xff
	.zero		1


	//   ....[113]....
        /*0804*/ 	.word	0x00008250
        /*0808*/ 	.word	0x00000000
        /*080c*/ 	.word	0x000000b0
        /*0810*/ 	.short	0x010a
        /*0812*/ 	.byte	0xff
	.zero		1


	//   ....[114]....
        /*0814*/ 	.word	0x000082b0
        /*0818*/ 	.word	0x00000003
        /*081c*/ 	.word	0x000000f0
        /*0820*/ 	.short	0x010a
        /*0822*/ 	.byte	0xff
	.zero		1


	//   ....[115]....
        /*0824*/ 	.word	0x00008310
        /*0828*/ 	.word	0x00000000
        /*082c*/ 	.word	0x00000000
        /*0830*/ 	.short	0x010a
        /*0832*/ 	.byte	0xff
	.zero		1


	//   ....[116]....
        /*0834*/ 	.word	0x00008370
        /*0838*/ 	.word	0x00000000
        /*083c*/ 	.word	0x00000000
        /*0840*/ 	.short	0x010a
        /*0842*/ 	.byte	0xff
	.zero		1


	//   ....[117]....
        /*0844*/ 	.word	0x000083d0
        /*0848*/ 	.word	0x00000000
        /*084c*/ 	.word	0x00000000
        /*0850*/ 	.short	0x010a
        /*0852*/ 	.byte	0xff
	.zero		1


	//   ....[118]....
        /*0854*/ 	.word	0x00008430
        /*0858*/ 	.word	0x00000000
        /*085c*/ 	.word	0x00000000
        /*0860*/ 	.short	0x010a
        /*0862*/ 	.byte	0xff
	.zero		1


	//   ....[119]....
        /*0864*/ 	.word	0x00008490
        /*0868*/ 	.word	0x00000000
        /*086c*/ 	.word	0x00000000
        /*0870*/ 	.short	0x010a
        /*0872*/ 	.byte	0xff
	.zero		1


	//   ....[120]....
        /*0874*/ 	.word	0x000084e0
        /*0878*/ 	.word	0x00000008
        /*087c*/ 	.word	0x000000b0
        /*0880*/ 	.short	0x010a
        /*0882*/ 	.byte	0xff
	.zero		1


	//   ....[121]....
        /*0884*/ 	.word	0x00008540
        /*0888*/ 	.word	0x00000000
        /*088c*/ 	.word	0x000000a8
        /*0890*/ 	.short	0x010a
        /*0892*/ 	.byte	0xff
	.zero		1


	//   ....[122]....
        /*0894*/ 	.word	0x000085a0
        /*0898*/ 	.word	0x00000005
        /*089c*/ 	.word	0x00000090
        /*08a0*/ 	.short	0x010a
        /*08a2*/ 	.byte	0xff
	.zero		1


	//   ....[123]....
        /*08a4*/ 	.word	0x00008600
        /*08a8*/ 	.word	0x00000005
        /*08ac*/ 	.word	0x00000098
        /*08b0*/ 	.short	0x010a
        /*08b2*/ 	.byte	0xff
	.zero		1


	//   ....[124]....
        /*08b4*/ 	.word	0x00008660
        /*08b8*/ 	.word	0x00000000
        /*08bc*/ 	.word	0x00000090
        /*08c0*/ 	.short	0x010a
        /*08c2*/ 	.byte	0xff
	.zero		1


	//   ....[125]....
        /*08c4*/ 	.word	0x000086b0
        /*08c8*/ 	.word	0x00000003
        /*08cc*/ 	.word	0x000000b0
        /*08d0*/ 	.short	0x010a
        /*08d2*/ 	.byte	0xff
	.zero		1


	//   ....[126]....
        /*08d4*/ 	.word	0x00008700
        /*08d8*/ 	.word	0x00000002
        /*08dc*/ 	.word	0x00000080
        /*08e0*/ 	.short	0x010a
        /*08e2*/ 	.byte	0xff
	.zero		1


	//   ....[127]....
        /*08e4*/ 	.word	0x00008750
        /*08e8*/ 	.word	0x00000064
        /*08ec*/ 	.word	0x000000d0
        /*08f0*/ 	.short	0x010a
        /*08f2*/ 	.byte	0xff
	.zero		1


	//   ....[128]....
        /*08f4*/ 	.word	0x000087a0
        /*08f8*/ 	.word	0x0000006d
        /*08fc*/ 	.word	0x00000080
        /*0900*/ 	.short	0x010a
        /*0902*/ 	.byte	0xff
	.zero		1


	//----- nvinfo : EIATTR_NUM_MBARRIERS
	.align		4
.L_47:
        /*0904*/ 	.byte	0x03, 0x38
        /*0906*/ 	.short	0x0026


	//----- nvinfo : EIATTR_EXIT_INSTR_OFFSETS
	.align		4
        /*0908*/ 	.byte	0x04, 0x1c
        /*090a*/ 	.short	(.L_49 - .L_48)


	//   ....[0]....
.L_48:
        /*090c*/ 	.word	0x00002cc0


	//   ....[1]....
        /*0910*/ 	.word	0x000031d0


	//   ....[2]....
        /*0914*/ 	.word	0x00003230


	//   ....[3]....
        /*0918*/ 	.word	0x000041b0


	//   ....[4]....
        /*091c*/ 	.word	0x00005070


	//   ....[5]....
        /*0920*/ 	.word	0x000050b0


	//   ....[6]....
        /*0924*/ 	.word	0x00007ce0


	//----- nvinfo : EIATTR_MAX_THREADS
	.align		4
.L_49:
        /*0928*/ 	.byte	0x04, 0x05
        /*092a*/ 	.short	(.L_51 - .L_50)
.L_50:
        /*092c*/ 	.word	0x00000100
        /*0930*/ 	.word	0x00000001
        /*0934*/ 	.word	0x00000001


	//----- nvinfo : EIATTR_CRS_STACK_SIZE
	.align		4
.L_51:
        /*0938*/ 	.byte	0x04, 0x1e
        /*093a*/ 	.short	(.L_53 - .L_52)
.L_52:
        /*093c*/ 	.word	0x00000000


	//----- nvinfo : EIATTR_CBANK_PARAM_SIZE
	.align		4
.L_53:
        /*0940*/ 	.byte	0x03, 0x19
        /*0942*/ 	.short	0x0800


	//----- nvinfo : EIATTR_PARAM_CBANK
	.align		4
        /*0944*/ 	.byte	0x04, 0x0a
        /*0946*/ 	.short	(.L_55 - .L_54)
	.align		4
.L_54:
        /*0948*/ 	.word	index@(.nv.constant0._ZN7cutlass13device_kernelINS_4gemm6kernel13GemmUniversalIN4cute5tupleIJiiiiEEENS1_10collective13CollectiveMmaINS1_35MainloopSm100TmaUmmaWarpSpecializedILi8ELi2ELi4ENS5_IJNS4_1CILi8EEENSA_ILi1EEESC_EEEEENS5_IJNSA_ILi64EEENSA_ILi128EEESG_EEENS_12float_e5m2_tENS5_IJlSC_lEEESI_SJ_NS4_8TiledMMAINS4_8MMA_AtomIJNS4_10MMA_TraitsINS4_19SM100_MMA_F8F6F4_SSEJSI_SI_fSF_SG_NS4_17integral_constantINS4_4UMMA5MajorELSQ_0EEESR_NSO_INSP_7ScaleInELSS_0EEEST_EEEEEENS4_6LayoutINS5_IJSC_SC_SC_EEENS5_IJNSA_ILi0EEESY_SY_EEEEENS5_IJNS4_10UnderscoreES11_S11_EEEEENS4_13SM90_TMA_LOADENS4_14ComposedLayoutINS4_7SwizzleILi3ELi4ELi3EEENS4_18smem_ptr_flag_bitsILi8EEENSW_INS5_IJSB_SG_EEENS5_IJSG_SC_EEEEEEEvNS4_8identityENS4_23SM90_TMA_LOAD_MULTICASTES1D_vS1E_EENS_8epilogue10collective18CollectiveEpilogueINS1H_23Sm100TmaWarpSpecializedILi2ELi2ELi32ELb0ELb0EEEJSH_NS5_IJNSW_ISF_SC_EES1M_EEESI_SJ_SI_SJ_NS1H_6fusion15FusionCallbacksIS1L_NS1O_17LinearCombinationISI_fSI_fLNS_15FloatRoundStyleE2EEESH_S1N_JEEENS4_5SM1004TMEM4LOAD26SM100_TMEM_LOAD_16dp32b32xES14_NS15_INS16_ILi2ELi4ELi3EEES19_NSW_INS5_IJSB_SF_EEENS5_IJSF_SC_EEEEEEENS4_39AutoVectorizingCopyWithAssumedAlignmentILi128EEENS4_14SM90_TMA_STOREES22_S24_S24_EEEvvEEEEvNT_6ParamsE)
        /*094c*/ 	.short	0x0380
        /*094e*/ 	.short	0x0800


	//----- nvinfo : EIATTR_SW_WAR
	.align		4
.L_55:
        /*0950*/ 	.byte	0x04, 0x36
        /*0952*/ 	.short	(.L_57 - .L_56)
.L_56:
        /*0954*/ 	.word	0x00000008
.L_57:


//--------------------- .nv.callgraph             --------------------------
	.section	.nv.callgraph,"",@"SHT_CUDA_CALLGRAPH"
	.align	4
	.sectionentsize	8
	.align		4
        /*0000*/ 	.word	0x00000000
	.align		4
        /*0004*/ 	.word	0xffffffff
	.align		4
        /*0008*/ 	.word	index@(_ZN7cutlass13device_kernelINS_4gemm6kernel13GemmUniversalIN4cute5tupleIJiiiiEEENS1_10collective13CollectiveMmaINS1_35MainloopSm100TmaUmmaWarpSpecializedILi8ELi2ELi4ENS5_IJNS4_1CILi8EEENSA_ILi1EEESC_EEEEENS5_IJNSA_ILi64EEENSA_ILi128EEESG_EEENS_12float_e5m2_tENS5_IJlSC_lEEESI_SJ_NS4_8TiledMMAINS4_8MMA_AtomIJNS4_10MMA_TraitsINS4_19SM100_MMA_F8F6F4_SSEJSI_SI_fSF_SG_NS4_17integral_constantINS4_4UMMA5MajorELSQ_0EEESR_NSO_INSP_7ScaleInELSS_0EEEST_EEEEEENS4_6LayoutINS5_IJSC_SC_SC_EEENS5_IJNSA_ILi0EEESY_SY_EEEEENS5_IJNS4_10UnderscoreES11_S11_EEEEENS4_13SM90_TMA_LOADENS4_14ComposedLayoutINS4_7SwizzleILi3ELi4ELi3EEENS4_18smem_ptr_flag_bitsILi8EEENSW_INS5_IJSB_SG_EEENS5_IJSG_SC_EEEEEEEvNS4_8identityENS4_23SM90_TMA_LOAD_MULTICASTES1D_vS1E_EENS_8epilogue10collective18CollectiveEpilogueINS1H_23Sm100TmaWarpSpecializedILi2ELi2ELi32ELb0ELb0EEEJSH_NS5_IJNSW_ISF_SC_EES1M_EEESI_SJ_SI_SJ_NS1H_6fusion15FusionCallbacksIS1L_NS1O_17LinearCombinationISI_fSI_fLNS_15FloatRoundStyleE2EEESH_S1N_JEEENS4_5SM1004TMEM4LOAD26SM100_TMEM_LOAD_16dp32b32xES14_NS15_INS16_ILi2ELi4ELi3EEES19_NSW_INS5_IJSB_SF_EEENS5_IJSF_SC_EEEEEEENS4_39AutoVectorizingCopyWithAssumedAlignmentILi128EEENS4_14SM90_TMA_STOREES22_S24_S24_EEEvvEEEEvNT_6ParamsE)
	.align		4
        /*000c*/ 	.word	index@(__assertfail)
	.align		4
        /*0010*/ 	.word	0x00000000
	.align		4
        /*0014*/ 	.word	0xfffffffe
	.align		4
        /*0018*/ 	.word	0x00000000
	.align		4
        /*001c*/ 	.word	0xfffffffd
	.align		4
        /*0020*/ 	.word	0x00000000
	.align		4
        /*0024*/ 	.word	0xfffffffc


//--------------------- .nv.constant4             --------------------------
	.section	.nv.constant4,"a",@progbits
	.align	8
	.align		8
.nv.constant4:
        /*0000*/ 	.dword	__assertfail
	.align		8
        /*0008*/ 	.dword	__unnamed_1
	.align		8
        /*0010*/ 	.dword	__unnamed_2
	.align		8
        /*0018*/ 	.dword	_ZN40_INTERNAL_3183cf6a_4_k_cu_89cb057d_323534cuda3std3__45__cpo5beginE
	.align		8
        /*0020*/ 	.dword	_ZN40_INTERNAL_3183cf6a_4_k_cu_89cb057d_323534cuda3std3__45__cpo3endE
	.align		8
        /*0028*/ 	.dword	_ZN40_INTERNAL_3183cf6a_4_k_cu_89cb057d_323534cuda3std3__45__cpo6cbeginE
	.align		8
        /*0030*/ 	.dword	_ZN40_INTERNAL_3183cf6a_4_k_cu_89cb057d_323534cuda3std3__45__cpo4cendE
	.align		8
        /*0038*/ 	.dword	_ZN40_INTERNAL_3183cf6a_4_k_cu_89cb057d_323534cuda3std3__442_GLOBAL__N__3183cf6a_4_k_cu_89cb057d_323536ignoreE
	.align		8
        /*0040*/ 	.dword	_ZN40_INTERNAL_3183cf6a_4_k_cu_89cb057d_323534cuda3std3__419piecewise_constructE
	.align		8
        /*0048*/ 	.dword	_ZN40_INTERNAL_3183cf6a_4_k_cu_89cb057d_323534cuda3std3__48in_placeE
	.align		8
        /*0050*/ 	.dword	_ZN40_INTERNAL_3183cf6a_4_k_cu_89cb057d_323534cuda3std6ranges3__45__cpo4swapE
	.align		8
        /*0058*/ 	.dword	_ZN40_INTERNAL_3183cf6a_4_k_cu_89cb057d_323534cuda3std6ranges3__45__cpo9iter_moveE
	.align		8
        /*0060*/ 	.dword	_ZN40_INTERNAL_3183cf6a_4_k_cu_89cb057d_323534cute7productE
	.align		8
        /*0068*/ 	.dword	_ZN40_INTERNAL_3183cf6a_4_k_cu_89cb057d_323534cute1_E
	.align		8
        /*0070*/ 	.dword	$str$25
	.align		8
        /*0078*/ 	.dword	$str$26
	.align		8
        /*0080*/ 	.dword	$str$27
	.align		8
        /*0088*/ 	.dword	$str$28


//--------------------- .text._ZN7cutlass13device_kernelINS_4gemm6kernel13GemmUniversalIN4cute5tupleIJiiiiEEENS1_10collective13CollectiveMmaINS1_35MainloopSm100TmaUmmaWarpSpecializedILi8ELi2ELi4ENS5_IJNS4_1CILi8EEENSA_ILi1EEESC_EEEEENS5_IJNSA_ILi64EEENSA_ILi128EEESG_EEENS_12float_e5m2_tENS5_IJlSC_lEEESI_SJ_NS4_8TiledMMAINS4_8MMA_AtomIJNS4_10MMA_TraitsINS4_19SM100_MMA_F8F6F4_SSEJSI_SI_fSF_SG_NS4_17integral_constantINS4_4UMMA5MajorELSQ_0EEESR_NSO_INSP_7ScaleInELSS_0EEEST_EEEEEENS4_6LayoutINS5_IJSC_SC_SC_EEENS5_IJNSA_ILi0EEESY_SY_EEEEENS5_IJNS4_10UnderscoreES11_S11_EEEEENS4_13SM90_TMA_LOADENS4_14ComposedLayoutINS4_7SwizzleILi3ELi4ELi3EEENS4_18smem_ptr_flag_bitsILi8EEENSW_INS5_IJSB_SG_EEENS5_IJSG_SC_EEEEEEEvNS4_8identityENS4_23SM90_TMA_LOAD_MULTICASTES1D_vS1E_EENS_8epilogue10collective18CollectiveEpilogueINS1H_23Sm100TmaWarpSpecializedILi2ELi2ELi32ELb0ELb0EEEJSH_NS5_IJNSW_ISF_SC_EES1M_EEESI_SJ_SI_SJ_NS1H_6fusion15FusionCallbacksIS1L_NS1O_17LinearCombinationISI_fSI_fLNS_15FloatRoundStyleE2EEESH_S1N_JEEENS4_5SM1004TMEM4LOAD26SM100_TMEM_LOAD_16dp32b32xES14_NS15_INS16_ILi2ELi4ELi3EEES19_NSW_INS5_IJSB_SF_EEENS5_IJSF_SC_EEEEEEENS4_39AutoVectorizingCopyWithAssumedAlignmentILi128EEENS4_14SM90_TMA_STOREES22_S24_S24_EEEvvEEEEvNT_6ParamsE --------------------------
	.section	.text._ZN7cutlass13device_kernelINS_4gemm6kernel13GemmUniversalIN4cute5tupleIJiiiiEEENS1_10collective13CollectiveMmaINS1_35MainloopSm100TmaUmmaWarpSpecializedILi8ELi2ELi4ENS5_IJNS4_1CILi8EEENSA_ILi1EEESC_EEEEENS5_IJNSA_ILi64EEENSA_ILi128EEESG_EEENS_12float_e5m2_tENS5_IJlSC_lEEESI_SJ_NS4_8TiledMMAINS4_8MMA_AtomIJNS4_10MMA_TraitsINS4_19SM100_MMA_F8F6F4_SSEJSI_SI_fSF_SG_NS4_17integral_constantINS4_4UMMA5MajorELSQ_0EEESR_NSO_INSP_7ScaleInELSS_0EEEST_EEEEEENS4_6LayoutINS5_IJSC_SC_SC_EEENS5_IJNSA_ILi0EEESY_SY_EEEEENS5_IJNS4_10UnderscoreES11_S11_EEEEENS4_13SM90_TMA_LOADENS4_14ComposedLayoutINS4_7SwizzleILi3ELi4ELi3EEENS4_18smem_ptr_flag_bitsILi8EEENSW_INS5_IJSB_SG_EEENS5_IJSG_SC_EEEEEEEvNS4_8identityENS4_23SM90_TMA_LOAD_MULTICASTES1D_vS1E_EENS_8epilogue10collective18CollectiveEpilogueINS1H_23Sm100TmaWarpSpecializedILi2ELi2ELi32ELb0ELb0EEEJSH_NS5_IJNSW_ISF_SC_EES1M_EEESI_SJ_SI_SJ_NS1H_6fusion15FusionCallbacksIS1L_NS1O_17LinearCombinationISI_fSI_fLNS_15FloatRoundStyleE2EEESH_S1N_JEEENS4_5SM1004TMEM4LOAD26SM100_TMEM_LOAD_16dp32b32xES14_NS15_INS16_ILi2ELi4ELi3EEES19_NSW_INS5_IJSB_SF_EEENS5_IJSF_SC_EEEEEEENS4_39AutoVectorizingCopyWithAssumedAlignmentILi128EEENS4_14SM90_TMA_STOREES22_S24_S24_EEEvvEEEEvNT_6ParamsE,"ax",@progbits
	.align	128
.text._ZN7cutlass13device_kernelINS_4gemm6kernel13GemmUniversalIN4cute5tupleIJiiiiEEENS1_10collective13CollectiveMmaINS1_35MainloopSm100TmaUmmaWarpSpecializedILi8ELi2ELi4ENS5_IJNS4_1CILi8EEENSA_ILi1EEESC_EEEEENS5_IJNSA_ILi64EEENSA_ILi128EEESG_EEENS_12float_e5m2_tENS5_IJlSC_lEEESI_SJ_NS4_8TiledMMAINS4_8MMA_AtomIJNS4_10MMA_TraitsINS4_19SM100_MMA_F8F6F4_SSEJSI_SI_fSF_SG_NS4_17integral_constantINS4_4UMMA5MajorELSQ_0EEESR_NSO_INSP_7ScaleInELSS_0EEEST_EEEEEENS4_6LayoutINS5_IJSC_SC_SC_EEENS5_IJNSA_ILi0EEESY_SY_EEEEENS5_IJNS4_10UnderscoreES11_S11_EEEEENS4_13SM90_TMA_LOADENS4_14ComposedLayoutINS4_7SwizzleILi3ELi4ELi3EEENS4_18smem_ptr_flag_bitsILi8EEENSW_INS5_IJSB_SG_EEENS5_IJSG_SC_EEEEEEEvNS4_8identityENS4_23SM90_TMA_LOAD_MULTICASTES1D_vS1E_EENS_8epilogue10collective18CollectiveEpilogueINS1H_23Sm100TmaWarpSpecializedILi2ELi2ELi32ELb0ELb0EEEJSH_NS5_IJNSW_ISF_SC_EES1M_EEESI_SJ_SI_SJ_NS1H_6fusion15FusionCallbacksIS1L_NS1O_17LinearCombinationISI_fSI_fLNS_15FloatRoundStyleE2EEESH_S1N_JEEENS4_5SM1004TMEM4LOAD26SM100_TMEM_LOAD_16dp32b32xES14_NS15_INS16_ILi2ELi4ELi3EEES19_NSW_INS5_IJSB_SF_EEENS5_IJSF_SC_EEEEEEENS4_39AutoVectorizingCopyWithAssumedAlignmentILi128EEENS4_14SM90_TMA_STOREES22_S24_S24_EEEvvEEEEvNT_6ParamsE:
        .type           _ZN7cutlass13device_kernelINS_4gemm6kernel13GemmUniversalIN4cute5tupleIJiiiiEEENS1_10collective13CollectiveMmaINS1_35MainloopSm100TmaUmmaWarpSpecializedILi8ELi2ELi4ENS5_IJNS4_1CILi8EEENSA_ILi1EEESC_EEEEENS5_IJNSA_ILi64EEENSA_ILi128EEESG_EEENS_12float_e5m2_tENS5_IJlSC_lEEESI_SJ_NS4_8TiledMMAINS4_8MMA_AtomIJNS4_10MMA_TraitsINS4_19SM100_MMA_F8F6F4_SSEJSI_SI_fSF_SG_NS4_17integral_constantINS4_4UMMA5MajorELSQ_0EEESR_NSO_INSP_7ScaleInELSS_0EEEST_EEEEEENS4_6LayoutINS5_IJSC_SC_SC_EEENS5_IJNSA_ILi0EEESY_SY_EEEEENS5_IJNS4_10UnderscoreES11_S11_EEEEENS4_13SM90_TMA_LOADENS4_14ComposedLayoutINS4_7SwizzleILi3ELi4ELi3EEENS4_18smem_ptr_flag_bitsILi8EEENSW_INS5_IJSB_SG_EEENS5_IJSG_SC_EEEEEEEvNS4_8identityENS4_23SM90_TMA_LOAD_MULTICASTES1D_vS1E_EENS_8epilogue10collective18CollectiveEpilogueINS1H_23Sm100TmaWarpSpecializedILi2ELi2ELi32ELb0ELb0EEEJSH_NS5_IJNSW_ISF_SC_EES1M_EEESI_SJ_SI_SJ_NS1H_6fusion15FusionCallbacksIS1L_NS1O_17LinearCombinationISI_fSI_fLNS_15FloatRoundStyleE2EEESH_S1N_JEEENS4_5SM1004TMEM4LOAD26SM100_TMEM_LOAD_16dp32b32xES14_NS15_INS16_ILi2ELi4ELi3EEES19_NSW_INS5_IJSB_SF_EEENS5_IJSF_SC_EEEEEEENS4_39AutoVectorizingCopyWithAssumedAlignmentILi128EEENS4_14SM90_TMA_STOREES22_S24_S24_EEEvvEEEEvNT_6ParamsE,@function
        .size           _ZN7cutlass13device_kernelINS_4gemm6kernel13GemmUniversalIN4cute5tupleIJiiiiEEENS1_10collective13CollectiveMmaINS1_35MainloopSm100TmaUmmaWarpSpecializedILi8ELi2ELi4ENS5_IJNS4_1CILi8EEENSA_ILi1EEESC_EEEEENS5_IJNSA_ILi64EEENSA_ILi128EEESG_EEENS_12float_e5m2_tENS5_IJlSC_lEEESI_SJ_NS4_8TiledMMAINS4_8MMA_AtomIJNS4_10MMA_TraitsINS4_19SM100_MMA_F8F6F4_SSEJSI_SI_fSF_SG_NS4_17integral_constantINS4_4UMMA5MajorELSQ_0EEESR_NSO_INSP_7ScaleInELSS_0EEEST_EEEEEENS4_6LayoutINS5_IJSC_SC_SC_EEENS5_IJNSA_ILi0EEESY_SY_EEEEENS5_IJNS4_10UnderscoreES11_S11_EEEEENS4_13SM90_TMA_LOADENS4_14ComposedLayoutINS4_7SwizzleILi3ELi4ELi3EEENS4_18smem_ptr_flag_bitsILi8EEENSW_INS5_IJSB_SG_EEENS5_IJSG_SC_EEEEEEEvNS4_8identityENS4_23SM90_TMA_LOAD_MULTICASTES1D_vS1E_EENS_8epilogue10collective18CollectiveEpilogueINS1H_23Sm100TmaWarpSpecializedILi2ELi2ELi32ELb0ELb0EEEJSH_NS5_IJNSW_ISF_SC_EES1M_EEESI_SJ_SI_SJ_NS1H_6fusion15FusionCallbacksIS1L_NS1O_17LinearCombinationISI_fSI_fLNS_15FloatRoundStyleE2EEESH_S1N_JEEENS4_5SM1004TMEM4LOAD26SM100_TMEM_LOAD_16dp32b32xES14_NS15_INS16_ILi2ELi4ELi3EEES19_NSW_INS5_IJSB_SF_EEENS5_IJSF_SC_EEEEEEENS4_39AutoVectorizingCopyWithAssumedAlignmentILi128EEENS4_14SM90_TMA_STOREES22_S24_S24_EEEvvEEEEvNT_6ParamsE,(.L_x_162 - _ZN7cutlass13device_kernelINS_4gemm6kernel13GemmUniversalIN4cute5tupleIJiiiiEEENS1_10collective13CollectiveMmaINS1_35MainloopSm100TmaUmmaWarpSpecializedILi8ELi2ELi4ENS5_IJNS4_1CILi8EEENSA_ILi1EEESC_EEEEENS5_IJNSA_ILi64EEENSA_ILi128EEESG_EEENS_12float_e5m2_tENS5_IJlSC_lEEESI_SJ_NS4_8TiledMMAINS4_8MMA_AtomIJNS4_10MMA_TraitsINS4_19SM100_MMA_F8F6F4_SSEJSI_SI_fSF_SG_NS4_17integral_constantINS4_4UMMA5MajorELSQ_0EEESR_NSO_INSP_7ScaleInELSS_0EEEST_EEEEEENS4_6LayoutINS5_IJSC_SC_SC_EEENS5_IJNSA_ILi0EEESY_SY_EEEEENS5_IJNS4_10UnderscoreES11_S11_EEEEENS4_13SM90_TMA_LOADENS4_14ComposedLayoutINS4_7SwizzleILi3ELi4ELi3EEENS4_18smem_ptr_flag_bitsILi8EEENSW_INS5_IJSB_SG_EEENS5_IJSG_SC_EEEEEEEvNS4_8identityENS4_23SM90_TMA_LOAD_MULTICASTES1D_vS1E_EENS_8epilogue10collective18CollectiveEpilogueINS1H_23Sm100TmaWarpSpecializedILi2ELi2ELi32ELb0ELb0EEEJSH_NS5_IJNSW_ISF_SC_EES1M_EEESI_SJ_SI_SJ_NS1H_6fusion15FusionCallbacksIS1L_NS1O_17LinearCombinationISI_fSI_fLNS_15FloatRoundStyleE2EEESH_S1N_JEEENS4_5SM1004TMEM4LOAD26SM100_TMEM_LOAD_16dp32b32xES14_NS15_INS16_ILi2ELi4ELi3EEES19_NSW_INS5_IJSB_SF_EEENS5_IJSF_SC_EEEEEEENS4_39AutoVectorizingCopyWithAssumedAlignmentILi128EEENS4_14SM90_TMA_STOREES22_S24_S24_EEEvvEEEEvNT_6ParamsE)
        .other          _ZN7cutlass13device_kernelINS_4gemm6kernel13GemmUniversalIN4cute5tupleIJiiiiEEENS1_10collective13CollectiveMmaINS1_35MainloopSm100TmaUmmaWarpSpecializedILi8ELi2ELi4ENS5_IJNS4_1CILi8EEENSA_ILi1EEESC_EEEEENS5_IJNSA_ILi64EEENSA_ILi128EEESG_EEENS_12float_e5m2_tENS5_IJlSC_lEEESI_SJ_NS4_8TiledMMAINS4_8MMA_AtomIJNS4_10MMA_TraitsINS4_19SM100_MMA_F8F6F4_SSEJSI_SI_fSF_SG_NS4_17integral_constantINS4_4UMMA5MajorELSQ_0EEESR_NSO_INSP_7ScaleInELSS_0EEEST_EEEEEENS4_6LayoutINS5_IJSC_SC_SC_EEENS5_IJNSA_ILi0EEESY_SY_EEEEENS5_IJNS4_10UnderscoreES11_S11_EEEEENS4_13SM90_TMA_LOADENS4_14ComposedLayoutINS4_7SwizzleILi3ELi4ELi3EEENS4_18smem_ptr_flag_bitsILi8EEENSW_INS5_IJSB_SG_EEENS5_IJSG_SC_EEEEEEEvNS4_8identityENS4_23SM90_TMA_LOAD_MULTICASTES1D_vS1E_EENS_8epilogue10collective18CollectiveEpilogueINS1H_23Sm100TmaWarpSpecializedILi2ELi2ELi32ELb0ELb0EEEJSH_NS5_IJNSW_ISF_SC_EES1M_EEESI_SJ_SI_SJ_NS1H_6fusion15FusionCallbacksIS1L_NS1O_17LinearCombinationISI_fSI_fLNS_15FloatRoundStyleE2EEESH_S1N_JEEENS4_5SM1004TMEM4LOAD26SM100_TMEM_LOAD_16dp32b32xES14_NS15_INS16_ILi2ELi4ELi3EEES19_NSW_INS5_IJSB_SF_EEENS5_IJSF_SC_EEEEEEENS4_39AutoVectorizingCopyWithAssumedAlignmentILi128EEENS4_14SM90_TMA_STOREES22_S24_S24_EEEvvEEEEvNT_6ParamsE,@"STO_CUDA_ENTRY STV_DEFAULT"
_ZN7cutlass13device_kernelINS_4gemm6kernel13GemmUniversalIN4cute5tupleIJiiiiEEENS1_10collective13CollectiveMmaINS1_35MainloopSm100TmaUmmaWarpSpecializedILi8ELi2ELi4ENS5_IJNS4_1CILi8EEENSA_ILi1EEESC_EEEEENS5_IJNSA_ILi64EEENSA_ILi128EEESG_EEENS_12float_e5m2_tENS5_IJlSC_lEEESI_SJ_NS4_8TiledMMAINS4_8MMA_AtomIJNS4_10MMA_TraitsINS4_19SM100_MMA_F8F6F4_SSEJSI_SI_fSF_SG_NS4_17integral_constantINS4_4UMMA5MajorELSQ_0EEESR_NSO_INSP_7ScaleInELSS_0EEEST_EEEEEENS4_6LayoutINS5_IJSC_SC_SC_EEENS5_IJNSA_ILi0EEESY_SY_EEEEENS5_IJNS4_10UnderscoreES11_S11_EEEEENS4_13SM90_TMA_LOADENS4_14ComposedLayoutINS4_7SwizzleILi3ELi4ELi3EEENS4_18smem_ptr_flag_bitsILi8EEENSW_INS5_IJSB_SG_EEENS5_IJSG_SC_EEEEEEEvNS4_8identityENS4_23SM90_TMA_LOAD_MULTICASTES1D_vS1E_EENS_8epilogue10collective18CollectiveEpilogueINS1H_23Sm100TmaWarpSpecializedILi2ELi2ELi32ELb0ELb0EEEJSH_NS5_IJNSW_ISF_SC_EES1M_EEESI_SJ_SI_SJ_NS1H_6fusion15FusionCallbacksIS1L_NS1O_17LinearCombinationISI_fSI_fLNS_15FloatRoundStyleE2EEESH_S1N_JEEENS4_5SM1004TMEM4LOAD26SM100_TMEM_LOAD_16dp32b32xES14_NS15_INS16_ILi2ELi4ELi3EEES19_NSW_INS5_IJSB_SF_EEENS5_IJSF_SC_EEEEEEENS4_39AutoVectorizingCopyWithAssumedAlignmentILi128EEENS4_14SM90_TMA_STOREES22_S24_S24_EEEvvEEEEvNT_6ParamsE:
[----:B------:R-:W1:Y:S01]  /*0000*/  LDC R1, c[0x0][0x37c] ;  /* 0x0000df00ff017b82 */ /* 0x000e620000000800 */
[----:B------:R-:W2:Y:S01]  /*0010*/  S2R R93, SR_TID.X ;  /* 0x00000000005d7919 */ /* 0x000ea20000002100 */
[----:B------:R-:W3:Y:S01]  /*0020*/  LDCU.64 UR8, c[0x0][0x890] ;  /* 0x00011200ff0877ac */ /* 0x000ee20008000a00 */
[----:B------:R-:W-:Y:S02]  /*0030*/  PRMT R84, RZ, 0x7610, R84 ;  /* 0x00007610ff547816 */ /* 0x000fe40000000054 */
[----:B------:R-:W-:Y:S01]  /*0040*/  ELECT P3, URZ, PT ;  /* 0x0000000000ff782f */ /* 0x000fe20003860000 */
[----:B---3--:R-:W-:-:S04]  /*0050*/  UISETP.NE.U32.AND UP0, UPT, UR8, URZ, UPT ;  /* 0x000000ff0800728c */ /* 0x008fc8000bf05070 */
[----:B------:R-:W-:Y:S01]  /*0060*/  UISETP.NE.AND.EX UP0, UPT, UR9, URZ, UPT, UP0 ;  /* 0x000000ff0900728c */ /* 0x000fe2000bf05300 */
[----:B--2---:R-:W-:-:S05]  /*0070*/  SHF.R.U32.HI R85, RZ, 0x5, R93 ;  /* 0x00000005ff557819 */ /* 0x004fca000001165d */
[----:B------:R-:W2:Y:S02]  /*0080*/  SHFL.IDX PT, R0, R85, RZ, 0x1f ;  /* 0x00001fff55007589 */ /* 0x000ea400000e0000 */
[----:B--2---:R-:W-:Y:S01]  /*0090*/  R2UR UR18, R0 ;  /* 0x00000000001272ca */ /* 0x004fe200000e0000 */
[----:B-1----:R-:W-:-:S14]  /*00a0*/  BRA.U UP0, `(.L_x_0) ;  /* 0x0000000100307547 */ /* 0x002fdc000b800000 */
[----:B------:R-:W1:Y:S02]  /*00b0*/  LDCU.64 UR4, c[0x0][0x888] ;  /* 0x00011100ff0477ac */ /* 0x000e640008000a00 */
[----:B-1----:R-:W-:-:S04]  /*00c0*/  UISETP.NE.U32.AND UP0, UPT, UR4, URZ, UPT ;  /* 0x000000ff0400728c */ /* 0x002fc8000bf05070 */
[----:B------:R-:W-:-:S09]  /*00d0*/  UISETP.NE.AND.EX UP0, UPT, UR5, URZ, UPT, UP0 ;  /* 0x000000ff0500728c */ /* 0x000fd2000bf05300 */
[----:B------:R-:W-:Y:S05]  /*00e0*/  BRA.U !UP0, `(.L_x_1) ;  /* 0x0000000108147547 */ /* 0x000fea000b800000 */
[----:B------:R-:W1:Y:S01]  /*00f0*/  LDC.64 R2, c[0x0][0x888] ;  /* 0x00022200ff027b82 */ /* 0x000e620000000a00 */
[----:B------:R-:W1:Y:S02]  /*0100*/  LDCU.64 UR4, c[0x0][0x358] ;  /* 0x00006b00ff0477ac */ /* 0x000e640008000a00 */
[----:B-1----:R1:W5:Y:S01]  /*0110*/  LDG.E R41, desc[UR4][R2.64] ;  /* 0x0000000402297981 */ /* 0x002362000c1e1900 */
[----:B------:R-:W-:Y:S01]  /*0120*/  HFMA2 R84, -RZ, RZ, 0, 5.9604644775390625e-08 ;  /* 0x00000001ff547431 */ /* 0x000fe200000001ff */
[----:B------:R-:W-:Y:S05]  /*0130*/  BRA `(.L_x_0) ;  /* 0x00000000000c7947 */ /* 0x000fea0003800000 */
.L_x_1:
[----:B------:R-:W1:Y:S01]  /*0140*/  LDCU UR4, c[0x0][0x880] ;  /* 0x00011000ff0477ac */ /* 0x000e620008000800 */
[----:B------:R-:W-:Y:S01]  /*0150*/  HFMA2 R84, -RZ, RZ, 0, 5.9604644775390625e-08 ;  /* 0x00000001ff547431 */ /* 0x000fe200000001ff */
[----:B-1----:R-:W-:-:S07]  /*0160*/  MOV R41, UR4 ;  /* 0x0000000400297c02 */ /* 0x002fce0008000f00 */
.L_x_0:
[----:B------:R-:W2:Y:S02]  /*0170*/  LDCU.64 UR4, c[0x0][0x8b0] ;  /* 0x00011600ff0477ac */ /* 0x000ea40008000a00 */
[----:B--2---:R-:W-:-:S04]  /*0180*/  UISETP.NE.U32.AND UP0, UPT, UR4, URZ, UPT ;  /* 0x000000ff0400728c */ /* 0x004fc8000bf05070 */
[----:B------:R-:W-:-:S09]  /*0190*/  UISETP.NE.AND.EX UP0, UPT, UR5, URZ, UPT, UP0 ;  /* 0x000000ff0500728c */ /* 0x000fd2000bf05300 */
[----:B------:R-:W-:Y:S05]  /*01a0*/  BRA.U UP0, `(.L_x_2) ;  /* 0x0000000100287547 */ /* 0x000fea000b800000 */
[----:B------:R-:W2:Y:S02]  /*01b0*/  LDCU.64 UR4, c[0x0][0x8a8] ;  /* 0x00011500ff0477ac */ /* 0x000ea40008000a00 */
[----:B--2---:R-:W-:-:S04]  /*01c0*/  UISETP.NE.U32.AND UP0, UPT, UR4, URZ, UPT ;  /* 0x000000ff0400728c */ /* 0x004fc8000bf05070 */
[----:B------:R-:W-:-:S09]  /*01d0*/  UISETP.NE.AND.EX UP0, UPT, UR5, URZ, UPT, UP0 ;  /* 0x000000ff0500728c */ /* 0x000fd2000bf05300 */
[----:B------:R-:W-:Y:S05]  /*01e0*/  BRA.U !UP0, `(.L_x_3) ;  /* 0x0000000108107547 */ /* 0x000fea000b800000 */
[----:B------:R-:W2:Y:S01]  /*01f0*/  LDC.64 R38, c[0x0][0x8a8] ;  /* 0x00022a00ff267b82 */ /* 0x000ea20000000a00 */
[----:B------:R-:W2:Y:S02]  /*0200*/  LDCU.64 UR4, c[0x0][0x358] ;  /* 0x00006b00ff0477ac */ /* 0x000ea40008000a00 */
[----:B--2---:R2:W5:Y:S01]  /*0210*/  LDG.E R38, desc[UR4][R38.64] ;  /* 0x0000000426267981 */ /* 0x004562000c1e1900 */
[----:B------:R-:W-:Y:S05]  /*0220*/  BRA `(.L_x_2) ;  /* 0x0000000000087947 */ /* 0x000fea0003800000 */
.L_x_3:
[----:B------:R-:W2:Y:S02]  /*0230*/  LDCU UR4, c[0x0][0x8a0] ;  /* 0x00011400ff0477ac */ /* 0x000ea40008000800 */
[----:B--2---:R-:W-:Y:S02]  /*0240*/  MOV R38, UR4 ;  /* 0x0000000400267c02 */ /* 0x004fe40008000f00 */
.L_x_2:
[----:B------:R-:W-:Y:S01]  /*0250*/  IMAD.U32 R0, RZ, RZ, UR18 ;  /* 0x00000012ff007e24 */ /* 0x000fe2000f8e00ff */
[----:B------:R-:W-:Y:S04]  /*0260*/  BSSY.RECONVERGENT B0, `(.L_x_4) ;  /* 0x000000c000007945 */ /* 0x000fe80003800200 */
[C---:B------:R-:W-:Y:S02]  /*0270*/  ISETP.NE.OR P1, PT, R0.reuse, 0x1, !P3 ;  /* 0x000000010000780c */ /* 0x040fe40005f25670 */
[----:B------:R-:W-:-:S11]  /*0280*/  ISETP.NE.OR P0, PT, R0, 0x3, !P3 ;  /* 0x000000030000780c */ /* 0x000fd60005f05670 */
[----:B------:R-:W-:Y:S05]  /*0290*/  @P1 BRA `(.L_x_5) ;  /* 0x0000000000201947 */ /* 0x000fea0003800000 */
[----:B------:R-:W3:Y:S02]  /*02a0*/  LDCU.64 UR4, c[0x0][0x348] ;  /* 0x00006900ff0477ac */ /* 0x000ee40008000a00 */
[----:B---3--:R-:W-:Y:S02]  /*02b0*/  UIADD3 UR6, UP1, UPT, UR4, 0x80, URZ ;  /* 0x0000008004067890 */ /* 0x008fe4000ff3e0ff */
[----:B------:R-:W-:Y:S02]  /*02c0*/  UIADD3 UR4, UP0, UPT, UR4, 0x180, URZ ;  /* 0x0000018004047890 */ /* 0x000fe4000ff1e0ff */
[----:B------:R-:W-:Y:S02]  /*02d0*/  UIADD3.X UR7, UPT, UPT, URZ, UR5, URZ, UP1, !UPT ;  /* 0x00000005ff077290 */ /* 0x000fe40008ffe4ff */
[----:B------:R-:W-:-:S07]  /*02e0*/  UIADD3.X UR5, UPT, UPT, URZ, UR5, URZ, UP0, !UPT ;  /* 0x00000005ff057290 */ /* 0x000fce00087fe4ff */
[----:B------:R3:W-:Y:S02]  /*02f0*/  UTMACCTL.PF [UR6] ;  /* 0x00000000060079b9 */ /* 0x0007e40008040000 */
[----:B------:R3:W-:Y:S02]  /*0300*/  UTMACCTL.PF [UR4] ;  /* 0x00000000040079b9 */ /* 0x0007e40008040000 */
[----:B---3--:R-:W-:Y:S01]  /*0310*/  NOP ;  /* 0x0000000000007918 */ /* 0x008fe20000000000 */
.L_x_5:
[----:B------:R-:W-:Y:S05]  /*0320*/  BSYNC.RECONVERGENT B0 ;  /* 0x0000000000007941 */ /* 0x000fea0003800200 */
.L_x_4:
[----:B------:R-:W-:Y:S04]  /*0330*/  BSSY.RECONVERGENT B0, `(.L_x_6) ;  /* 0x000000a000007945 */ /* 0x000fe80003800200 */
        /* <DEDUP_REMOVED lines=9> */
.L_x_7:
[----:B------:R-:W-:Y:S05]  /*03d0*/  BSYNC.RECONVERGENT B0 ;  /* 0x0000000000007941 */ /* 0x000fea0003800200 */
.L_x_6:
[----:B------:R-:W3:Y:S01]  /*03e0*/  LDCU.64 UR4, c[0x0][0x888] ;  /* 0x00011100ff0477ac */ /* 0x000ee20008000a00 */
[----:B------:R-:W-:Y:S02]  /*03f0*/  UISETP.EQ.U32.AND UP2, UPT, UR8, URZ, UPT ;  /* 0x000000ff0800728c */ /* 0x000fe4000bf42070 */
[----:B------:R-:W-:Y:S02]  /*0400*/  UPLOP3.LUT UP3, UPT, UPT, UPT, UPT, 0x80, 0x8 ;  /* 0x000000000008789c */ /* 0x000fe40003f6f070 */
[----:B---3--:R-:W-:-:S04]  /*0410*/  UISETP.NE.U32.AND UP0, UPT, UR4, URZ, UPT ;  /* 0x000000ff0400728c */ /* 0x008fc8000bf05070 */
[----:B------:R-:W-:-:S04]  /*0420*/  UISETP.NE.AND.EX UP1, UPT, UR5, URZ, UPT, UP0 ;  /* 0x000000ff0500728c */ /* 0x000fc8000bf25300 */
[----:B------:R-:W-:-:S04]  /*0430*/  UISETP.EQ.OR.EX UP4, UPT, UR9, URZ, !UP1, UP2 ;  /* 0x000000ff0900728c */ /* 0x000fc8000cf82720 */
[----:B------:R-:W-:-:S06]  /*0440*/  UP2UR UR4, UPR, URZ, 0x10 ;  /* 0x00000010ff047883 */ /* 0x000fcc0008000000 */
[----:B------:R-:W-:Y:S01]  /*0450*/  MOV R86, UR4 ;  /* 0x0000000400567c02 */ /* 0x000fe20008000f00 */
[----:B------:R-:W-:Y:S06]  /*0460*/  BRA.U !UP4, `(.L_x_8) ;  /* 0x000000010c207547 */ /* 0x000fec000b800000 */
[----:B------:R-:W-:Y:S01]  /*0470*/  UISETP.NE.U32.AND UP2, UPT, UR8, URZ, UPT ;  /* 0x000000ff0800728c */ /* 0x000fe2000bf45070 */
[----:B-----5:R-:W-:Y:S01]  /*0480*/  FSETP.NEU.AND P0, PT, R41, RZ, PT ;  /* 0x000000ff2900720b */ /* 0x020fe20003f0d000 */
[----:B------:R-:W-:Y:S02]  /*0490*/  USEL UR4, URZ, 0xffffffff, UP1 ;  /* 0xffffffffff047887 */ /* 0x000fe40008800000 */
[----:B------:R-:W-:-:S10]  /*04a0*/  UISETP.NE.AND.EX UP2, UPT, UR9, URZ, UPT, UP2 ;  /* 0x000000ff0900728c */ /* 0x000fd4000bf45320 */
[----:B------:R-:W-:Y:S01]  /*04b0*/  VOTEU.ANY UP0, P0 ;  /* 0x0000000000ff7886 */ /* 0x000fe20000000100 */
[----:B------:R-:W-:-:S04]  /*04c0*/  @!UP2 USEL UR4, URZ, 0xffffffff, UP0 ;  /* 0xffffffffff04a887 */ /* 0x000fc80008000000 */
[----:B------:R-:W-:-:S04]  /*04d0*/  ULOP3.LUT UR4, UR4, 0x1, URZ, 0xc0, !UPT ;  /* 0x0000000104047892 */ /* 0x000fc8000f8ec0ff */
[----:B------:R-:W-:-:S11]  /*04e0*/  UISETP.NE.U32.AND UP3, UPT, UR4, 0x1, UPT ;  /* 0x000000010400788c */ /* 0x000fd6000bf65070 */
.L_x_8:
[----:B-1----:R-:W1:Y:S02]  /*04f0*/  SHFL.IDX PT, R2, R85, RZ, 0x1f ;  /* 0x00001fff55027589 */ /* 0x002e6400000e0000 */
[----:B-1----:R-:W-:-:S13]  /*0500*/  ISETP.NE.AND P0, PT, R2, RZ, PT ;  /* 0x000000ff0200720c */ /* 0x002fda0003f05270 */
[----:B------:R-:W-:Y:S05]  /*0510*/  @P0 BRA `(.L_x_9) ;  /* 0x0000000000840947 */ /* 0x000fea0003800000 */
[----:B------:R-:W-:Y:S01]  /*0520*/  ELECT P0, URZ, PT ;  /* 0x0000000000ff782f */ /* 0x000fe20003800000 */
[----:B------:R-:W-:-:S12]  /*0530*/  BSSY.RECONVERGENT B0, `(.L_x_9) ;  /* 0x000001f000007945 */ /* 0x000fd80003800200 */
[----:B------:R-:W-:Y:S05]  /*0540*/  @!P0 BRA `(.L_x_10) ;  /* 0x0000000000748947 */ /* 0x000fea0003800000 */
[----:B------:R-:W1:Y:S01]  /*0550*/  S2UR UR4, SR_CgaCtaId ;  /* 0x00000000000479c3 */ /* 0x000e620000008800 */
[----:B------:R-:W-:Y:S01]  /*0560*/  UMOV UR5, 0x400 ;  /* 0x0000040000057882 */ /* 0x000fe20000000000 */
[----:B------:R-:W-:Y:S01]  /*0570*/  UMOV UR8, 0x1 ;  /* 0x0000000100087882 */ /* 0x000fe20000000000 */
[----:B------:R-:W-:Y:S01]  /*0580*/  UMOV UR6, 0x8 ;  /* 0x0000000800067882 */ /* 0x000fe20000000000 */
[----:B------:R-:W-:-:S04]  /*0590*/  UIADD3 UR8, UPT, UPT, -UR8, 0x100000, URZ ;  /* 0x0010000008087890 */ /* 0x000fc8000fffe1ff */
[----:B------:R-:W-:Y:S02]  /*05a0*/  USHF.L.U32 UR9, UR8, 0xb, URZ ;  /* 0x0000000b08097899 */ /* 0x000fe400080006ff */
[----:B------:R-:W-:Y:S02]  /*05b0*/  USHF.L.U32 UR8, UR8, 0x1, URZ ;  /* 0x0000000108087899 */ /* 0x000fe400080006ff */
[----:B------:R-:W-:-:S04]  /*05c0*/  UIADD3 UR6, UPT, UPT, -UR6, 0x100000, URZ ;  /* 0x0010000006067890 */ /* 0x000fc8000fffe1ff */
[----:B------:R-:W-:Y:S02]  /*05d0*/  USHF.L.U32 UR7, UR6, 0xb, URZ ;  /* 0x0000000b06077899 */ /* 0x000fe400080006ff */
[----:B------:R-:W-:Y:S02]  /*05e0*/  USHF.L.U32 UR6, UR6, 0x1, URZ ;  /* 0x0000000106067899 */ /* 0x000fe400080006ff */
[----:B-1----:R-:W-:Y:S01]  /*05f0*/  ULEA UR4, UR4, UR5, 0x18 ;  /* 0x0000000504047291 */ /* 0x002fe2000f8ec0ff */
[----:B------:R-:W1:Y:S11]  /*0600*/  FENCE.VIEW.ASYNC.S ;  /* 0x00000000000073c6 */ /* 0x000e760000000000 */
[----:B-1----:R1:W3:Y:S01]  /*0610*/  SYNCS.EXCH.64 URZ, [UR4], UR8 ;  /* 0x0000000804ff75b2 */ /* 0x0022e20008000100 */
[----:B------:R1:W4:Y:S01]  /*0620*/  SYNCS.EXCH.64 URZ, [UR4+0x40], UR6 ;  /* 0x0000400604ff75b2 */ /* 0x0003220008000100 */
[----:B------:R1:W1:Y:S01]  /*0630*/  SYNCS.EXCH.64 URZ, [UR4+0x8], UR8 ;  /* 0x0000080804ff75b2 */ /* 0x0002620008000100 */
        /* <DEDUP_REMOVED lines=13> */
[----:B------:R-:W-:Y:S01]  /*0710*/  NOP ;  /* 0x0000000000007918 */ /* 0x000fe20000000000 */
.L_x_10:
[----:B-1----:R-:W-:Y:S05]  /*0720*/  BSYNC.RECONVERGENT B0 ;  /* 0x0000000000007941 */ /* 0x002fea0003800200 */
.L_x_9:
[----:B------:R-:W1:Y:S01]  /*0730*/  SHFL.IDX PT, R2, R85, RZ, 0x1f ;  /* 0x00001fff55027589 */ /* 0x000e6200000e0000 */
[----:B------:R-:W-:Y:S01]  /*0740*/  NOP ;  /* 0x0000000000007918 */ /* 0x000fe20000000000 */
[----:B-1----:R-:W-:-:S13]  /*0750*/  ISETP.NE.AND P0, PT, R2, 0x1, PT ;  /* 0x000000010200780c */ /* 0x002fda0003f05270 */
[----:B------:R-:W-:Y:S05]  /*0760*/  @P0 BRA `(.L_x_11) ;  /* 0x0000000000480947 */ /* 0x000fea0003800000 */
        /* <DEDUP_REMOVED lines=9> */
[----:B------:R-:W-:Y:S01]  /*0800*/  USHF.L.U32 UR6, UR6, 0x1, URZ ;  /* 0x0000000106067899 */ /* 0x000fe200080006ff */
[----:B------:R-:W-:Y:S01]  /*0810*/  ELECT P0, URZ, PT ;  /* 0x0000000000ff782f */ /* 0x000fe20003800000 */
[----:B-1----:R-:W-:Y:S01]  /*0820*/  ULEA UR4, UR4, UR5, 0x18 ;  /* 0x0000000504047291 */ /* 0x002fe2000f8ec0ff */
[----:B------:R-:W1:Y:S11]  /*0830*/  FENCE.VIEW.ASYNC.S ;  /* 0x00000000000073c6 */ /* 0x000e760000000000 */
[----:B-1----:R1:W1:Y:S01]  /*0840*/  SYNCS.EXCH.64 URZ, [UR4+0x80], UR8 ;  /* 0x0000800804ff75b2 */ /* 0x0022620008000100 */
[----:B------:R1:W1:Y:S01]  /*0850*/  SYNCS.EXCH.64 URZ, [UR4+0x90], UR6 ;  /* 0x0000900604ff75b2 */ /* 0x0002620008000100 */
[----:B------:R1:W1:Y:S01]  /*0860*/  SYNCS.EXCH.64 URZ, [UR4+0x88], UR8 ;  /* 0x0000880804ff75b2 */ /* 0x0002620008000100 */
[----:B------:R1:W1:Y:S01]  /*0870*/  SYNCS.EXCH.64 URZ, [UR4+0x98], UR6 ;  /* 0x0000980604ff75b2 */ /* 0x0002620008000100 */
[----:B------:R-:W-:Y:S01]  /*0880*/  NOP ;  /* 0x0000000000007918 */ /* 0x000fe20000000000 */
.L_x_11:
[----:B------:R-:W2:Y:S01]  /*0890*/  SHFL.IDX PT, R2, R85, RZ, 0x1f ;  /* 0x00001fff55027589 */ /* 0x000ea200000e0000 */
[----:B------:R-:W-:Y:S01]  /*08a0*/  NOP ;  /* 0x0000000000007918 */ /* 0x000fe20000000000 */
[----:B--2---:R-:W-:-:S13]  /*08b0*/  ISETP.NE.AND P0, PT, R2, 0x3, PT ;  /* 0x000000030200780c */ /* 0x004fda0003f05270 */
[----:B------:R-:W-:Y:S05]  /*08c0*/  @P0 BRA `(.L_x_12) ;  /* 0x0000000000300947 */ /* 0x000fea0003800000 */
[----:B-1----:R-:W1:Y:S01]  /*08d0*/  S2UR UR4, SR_CgaCtaId ;  /* 0x00000000000479c3 */ /* 0x002e620000008800 */
[----:B------:R-:W-:Y:S01]  /*08e0*/  UMOV UR6, 0x400 ;  /* 0x0000040000067882 */ /* 0x000fe20000000000 */
[----:B------:R-:W-:Y:S01]  /*08f0*/  UMOV UR5, 0x20 ;  /* 0x0000002000057882 */ /* 0x000fe20000000000 */
[----:B------:R-:W-:Y:S01]  /*0900*/  ELECT P0, URZ, PT ;  /* 0x0000000000ff782f */ /* 0x000fe20003800000 */
[----:B-1----:R-:W-:Y:S02]  /*0910*/  ULEA UR6, UR4, UR6, 0x18 ;  /* 0x0000000604067291 */ /* 0x002fe4000f8ec0ff */
[----:B------:R-:W-:-:S04]  /*0920*/  UIADD3 UR4, UPT, UPT, -UR5, 0x100000, URZ ;  /* 0x0010000005047890 */ /* 0x000fc8000fffe1ff */
[----:B------:R-:W-:Y:S02]  /*0930*/  USHF.L.U32 UR5, UR4, 0xb, URZ ;  /* 0x0000000b04057899 */ /* 0x000fe400080006ff */
[----:B------:R-:W-:Y:S01]  /*0940*/  USHF.L.U32 UR4, UR4, 0x1, URZ ;  /* 0x0000000104047899 */ /* 0x000fe200080006ff */
[----:B------:R-:W1:Y:S11]  /*0950*/  FENCE.VIEW.ASYNC.S ;  /* 0x00000000000073c6 */ /* 0x000e760000000000 */
[----:B-1----:R2:W1:Y:S01]  /*0960*/  SYNCS.EXCH.64 URZ, [UR6+0xa0], UR4 ;  /* 0x0000a00406ff75b2 */ /* 0x0024620008000100 */
[----:B------:R2:W1:Y:S02]  /*0970*/  SYNCS.EXCH.64 URZ, [UR6+0xa8], UR4 ;  /* 0x0000a80406ff75b2 */ /* 0x0004640008000100 */
[----:B--2---:R-:W-:Y:S01]  /*0980*/  NOP ;  /* 0x0000000000007918 */ /* 0x004fe20000000000 */
.L_x_12:
[----:B------:R-:W2:Y:S01]  /*0990*/  SHFL.IDX PT, R2, R85, RZ, 0x1f ;  /* 0x00001fff55027589 */ /* 0x000ea200000e0000 */
[----:B------:R-:W-:Y:S01]  /*09a0*/  NOP ;  /* 0x0000000000007918 */ /* 0x000fe20000000000 */
[----:B--2---:R-:W-:-:S13]  /*09b0*/  ISETP.NE.AND P0, PT, R2, 0x4, PT ;  /* 0x000000040200780c */ /* 0x004fda0003f05270 */
[----:B------:R-:W-:Y:S05]  /*09c0*/  @P0 BRA `(.L_x_13) ;  /* 0x00000000004c0947 */ /* 0x000fea0003800000 */
[----:B-1----:R-:W1:Y:S01]  /*09d0*/  S2UR UR6, SR_CgaCtaId ;  /* 0x00000000000679c3 */ /* 0x002e620000008800 */
[----:B------:R-:W-:Y:S01]  /*09e0*/  UMOV UR4, 0x720 ;  /* 0x0000072000047882 */ /* 0x000fe20000000000 */
[----:B------:R-:W-:Y:S01]  /*09f0*/  UMOV UR5, 0x400 ;  /* 0x0000040000057882 */ /* 0x000fe20000000000 */
[----:B------:R-:W-:Y:S01]  /*0a00*/  USEL UR4, UR4, 0x620, UP3 ;  /* 0x0000062004047887 */ /* 0x000fe20009800000 */
[----:B------:R-:W-:Y:S01]  /*0a10*/  UMOV UR8, 0x1 ;  /* 0x0000000100087882 */ /* 0x000fe20000000000 */
[----:B------:R-:W-:Y:S01]  /*0a20*/  ELECT P0, URZ, PT ;  /* 0x0000000000ff782f */ /* 0x000fe20003800000 */
[----:B------:R-:W-:-:S04]  /*0a30*/  UIADD3 UR8, UPT, UPT, -UR8, 0x100000, URZ ;  /* 0x0010000008087890 */ /* 0x000fc8000fffe1ff */
[----:B------:R-:W-:Y:S02]  /*0a40*/  USHF.L.U32 UR9, UR8, 0xb, URZ ;  /* 0x0000000b08097899 */ /* 0x000fe400080006ff */
[----:B------:R-:W-:Y:S02]  /*0a50*/  USHF.L.U32 UR8, UR8, 0x1, URZ ;  /* 0x0000000108087899 */ /* 0x000fe400080006ff */
[----:B-1----:R-:W-:Y:S02]  /*0a60*/  ULEA UR6, UR6, UR5, 0x18 ;  /* 0x0000000506067291 */ /* 0x002fe4000f8ec0ff */
[----:B------:R-:W-:-:S04]  /*0a70*/  UIADD3 UR4, UPT, UPT, -UR4, 0x100000, URZ ;  /* 0x0010000004047890 */ /* 0x000fc8000fffe1ff */
[----:B------:R-:W-:Y:S02]  /*0a80*/  USHF.L.U32 UR5, UR4, 0xb, URZ ;  /* 0x0000000b04057899 */ /* 0x000fe400080006ff */
[----:B------:R-:W-:Y:S01]  /*0a90*/  USHF.L.U32 UR4, UR4, 0x1, URZ ;  /* 0x0000000104047899 */ /* 0x000fe200080006ff */
[----:B------:R-:W1:Y:S03]  /*0aa0*/  FENCE.VIEW.ASYNC.S ;  /* 0x00000000000073c6 */ /* 0x000e660000000000 */
[----:B-1----:R2:W1:Y:S08]  /*0ab0*/  SYNCS.EXCH.64 URZ, [UR6+0xb0], UR8 ;  /* 0x0000b00806ff75b2 */ /* 0x0024700008000100 */
[----:B------:R2:W1:Y:S01]  /*0ac0*/  SYNCS.EXCH.64 URZ, [UR6+0xc0], UR4 ;  /* 0x0000c00406ff75b2 */ /* 0x0004620008000100 */
[----:B------:R2:W1:Y:S01]  /*0ad0*/  SYNCS.EXCH.64 URZ, [UR6+0xb8], UR8 ;  /* 0x0000b80806ff75b2 */ /* 0x0004620008000100 */
[----:B------:R2:W1:Y:S02]  /*0ae0*/  SYNCS.EXCH.64 URZ, [UR6+0xc8], UR4 ;  /* 0x0000c80406ff75b2 */ /* 0x0004640008000100 */
[----:B--2---:R-:W-:Y:S01]  /*0af0*/  NOP ;  /* 0x0000000000007918 */ /* 0x004fe20000000000 */
.L_x_13:
[----:B------:R-:W2:Y:S01]  /*0b00*/  SHFL.IDX PT, R2, R85, RZ, 0x1f ;  /* 0x00001fff55027589 */ /* 0x000ea200000e0000 */
[----:B------:R-:W-:Y:S01]  /*0b10*/  NOP ;  /* 0x0000000000007918 */ /* 0x000fe20000000000 */
[----:B--2---:R-:W-:-:S13]  /*0b20*/  ISETP.NE.AND P0, PT, R2, 0x5, PT ;  /* 0x000000050200780c */ /* 0x004fda0003f05270 */
[----:B------:R-:W-:Y:S05]  /*0b30*/  @P0 BRA `(.L_x_14) ;  /* 0x0000000000580947 */ /* 0x000fea0003800000 */
[----:B-1----:R-:W1:Y:S01]  /*0b40*/  S2UR UR4, SR_CgaCtaId ;  /* 0x00000000000479c3 */ /* 0x002e620000008800 */
        /* <DEDUP_REMOVED lines=16> */
[----:B------:R2:W1:Y:S01]  /*0c50*/  SYNCS.EXCH.64 URZ, [UR4+0xe0], UR8 ;  /* 0x0000e00804ff75b2 */ /* 0x0004620008000100 */
[----:B------:R2:W1:Y:S01]  /*0c60*/  SYNCS.EXCH.64 URZ, [UR4+0x100], UR6 ;  /* 0x0001000604ff75b2 */ /* 0x0004620008000100 */
[----:B------:R2:W1:Y:S01]  /*0c70*/  SYNCS.EXCH.64 URZ, [UR4+0xe8], UR8 ;  /* 0x0000e80804ff75b2 */ /* 0x0004620008000100 */
[----:B------:R2:W1:Y:S02]  /*0c80*/  SYNCS.EXCH.64 URZ, [UR4+0x108], UR6 ;  /* 0x0001080604ff75b2 */ /* 0x0004640008000100 */
[----:B--2---:R-:W-:Y:S01]  /*0c90*/  NOP ;  /* 0x0000000000007918 */ /* 0x004fe20000000000 */
.L_x_14:
[----:B------:R-:W2:Y:S01]  /*0ca0*/  SHFL.IDX PT, R2, R85, RZ, 0x1f ;  /* 0x00001fff55027589 */ /* 0x000ea200000e0000 */
[----:B------:R-:W-:Y:S01]  /*0cb0*/  NOP ;  /* 0x0000000000007918 */ /* 0x000fe20000000000 */
[----:B--2---:R-:W-:-:S13]  /*0cc0*/  ISETP.NE.AND P0, PT, R2, 0x3, PT ;  /* 0x000000030200780c */ /* 0x004fda0003f05270 */
[----:B------:R-:W-:Y:S05]  /*0cd0*/  @P0 BRA `(.L_x_15) ;  /* 0x0000000000380947 */ /* 0x000fea0003800000 */
[----:B------:R-:W2:Y:S01]  /*0ce0*/  S2UR UR5, SR_CgaCtaId ;  /* 0x00000000000579c3 */ /* 0x000ea20000008800 */
[----:B-1----:R-:W-:Y:S01]  /*0cf0*/  UMOV UR4, 0x400 ;  /* 0x0000040000047882 */ /* 0x002fe20000000000 */
[----:B------:R-:W-:Y:S01]  /*0d00*/  UMOV UR6, 0x20 ;  /* 0x0000002000067882 */ /* 0x000fe20000000000 */
[----:B------:R-:W-:Y:S01]  /*0d10*/  ELECT P0, URZ, PT ;  /* 0x0000000000ff782f */ /* 0x000fe20003800000 */
[----:B------:R-:W-:-:S04]  /*0d20*/  UIADD3 UR6, UPT, UPT, -UR6, 0x100000, URZ ;  /* 0x0010000006067890 */ /* 0x000fc8000fffe1ff */
[----:B------:R-:W-:Y:S02]  /*0d30*/  USHF.L.U32 UR7, UR6, 0xb, URZ ;  /* 0x0000000b06077899 */ /* 0x000fe400080006ff */
[----:B------:R-:W-:Y:S02]  /*0d40*/  USHF.L.U32 UR6, UR6, 0x1, URZ ;  /* 0x0000000106067899 */ /* 0x000fe400080006ff */
[----:B--2---:R-:W-:Y:S01]  /*0d50*/  ULEA UR4, UR5, UR4, 0x18 ;  /* 0x0000000405047291 */ /* 0x004fe2000f8ec0ff */
[----:B------:R-:W1:Y:S11]  /*0d60*/  FENCE.VIEW.ASYNC.S ;  /* 0x00000000000073c6 */ /* 0x000e760000000000 */
[----:B-1----:R2:W1:Y:S01]  /*0d70*/  SYNCS.EXCH.64 URZ, [UR4+0x110], UR6 ;  /* 0x0001100604ff75b2 */ /* 0x0024620008000100 */
[----:B------:R2:W1:Y:S01]  /*0d80*/  SYNCS.EXCH.64 URZ, [UR4+0x120], UR6 ;  /* 0x0001200604ff75b2 */ /* 0x0004620008000100 */
[----:B------:R2:W1:Y:S01]  /*0d90*/  SYNCS.EXCH.64 URZ, [UR4+0x118], UR6 ;  /* 0x0001180604ff75b2 */ /* 0x0004620008000100 */
[----:B------:R2:W1:Y:S02]  /*0da0*/  SYNCS.EXCH.64 URZ, [UR4+0x128], UR6 ;  /* 0x0001280604ff75b2 */ /* 0x0004640008000100 */
[----:B--2---:R-:W-:Y:S01]  /*0db0*/  NOP ;  /* 0x0000000000007918 */ /* 0x004fe20000000000 */
.L_x_15:
[----:B-1----:R-:W1:Y:S01]  /*0dc0*/  LDCU UR4, c[0x0][0x36c] ;  /* 0x00006d80ff0477ac */ /* 0x002e620008000800 */
[----:B------:R-:W-:Y:S01]  /*0dd0*/  ISETP.NE.OR P3, PT, R0, 0x2, !P3 ;  /* 0x000000020000780c */ /* 0x000fe20005f65670 */
[----:B------:R-:W-:Y:S01]  /*0de0*/  NOP ;  /* 0x0000000000007918 */ /* 0x000fe20000000000 */
[----:B------:R-:W-:Y:S01]  /*0df0*/  LOP3.LUT R0, R93, 0x1f, RZ, 0xc0, !PT ;  /* 0x0000001f5d007812 */ /* 0x000fe200078ec0ff */
[----:B------:R-:W-:Y:S02]  /*0e00*/  UISETP.NE.AND UP4, UPT, UR18, 0x2, UPT ;  /* 0x000000021200788c */ /* 0x000fe4000bf85270 */
[----:B------:R-:W-:Y:S02]  /*0e10*/  UISETP.NE.AND UP5, UPT, UR18, URZ, UPT ;  /* 0x000000ff1200728c */ /* 0x000fe4000bfa5270 */
[----:B-1----:R-:W-:-:S09]  /*0e20*/  UISETP.EQ.U32.AND UP6, UPT, UR4, 0x1, UPT ;  /* 0x000000010400788c */ /* 0x002fd2000bfc2070 */
[----:B------:R-:W-:Y:S05]  /*0e30*/  BRA.U !UP6, `(.L_x_16) ;  /* 0x000000010e087547 */ /* 0x000fea000b800000 */
[----:B---34-:R-:W-:Y:S01]  /*0e40*/  UCGABAR_ARV ;  /* 0x00000000000079c7 */ /* 0x018fe20008000000 */
[----:B------:R-:W-:Y:S05]  /*0e50*/  BRA `(.L_x_17) ;  /* 0x0000000000047947 */ /* 0x000fea0003800000 */
.L_x_16:
[----:B---34-:R-:W-:Y:S01]  /*0e60*/  NOP ;  /* 0x0000000000007918 */ /* 0x018fe20000000000 */
.L_x_17:
[----:B------:R-:W1:Y:S01]  /*0e70*/  S2UR UR20, SR_CTAID.X ;  /* 0x00000000001479c3 */ /* 0x000e620000002500 */
[----:B------:R-:W-:-:S05]  /*0e80*/  CS2R.32 R3, SR_CgaSize ;  /* 0x0000000000037805 */ /* 0x000fca0000008a00 */
[----:B------:R-:W-:-:S05]  /*0e90*/  IMAD R3, R3, -0xa0, RZ ;  /* 0xffffff6003037824 */ /* 0x000fca00078e02ff */
[----:B------:R-:W-:-:S14]  /*0ea0*/  R2UR UR5, R3 ;  /* 0x00000000030572ca */ /* 0x000fdc00000e0000 */
[----:B------:R-:W2:Y:S01]  /*0eb0*/  LDCU UR5, c[0x0][UR5+0x2b0] ;  /* 0x00005600050577ac */ /* 0x000ea20008000800 */
[----:B------:R-:W-:-:S05]  /*0ec0*/  CS2R.32 R3, SR_CgaSize ;  /* 0x0000000000037805 */ /* 0x000fca0000008a00 */
[----:B------:R-:W-:-:S05]  /*0ed0*/  IMAD R3, R3, -0xa0, RZ ;  /* 0xffffff6003037824 */ /* 0x000fca00078e02ff */
[----:B------:R-:W-:-:S14]  /*0ee0*/  R2UR UR4, R3 ;  /* 0x00000000030472ca */ /* 0x000fdc00000e0000 */
[----:B------:R-:W3:Y:S01]  /*0ef0*/  LDCU UR4, c[0x0][UR4+0x2b4] ;  /* 0x00005680040477ac */ /* 0x000ee20008000800 */
[----:B------:R-:W4:Y:S01]  /*0f00*/  S2UR UR30, SR_CTAID.Y ;  /* 0x00000000001e79c3 */ /* 0x000f220000002600 */
[----:B------:R-:W-:-:S05]  /*0f10*/  CS2R.32 R3, SR_CgaSize ;  /* 0x0000000000037805 */ /* 0x000fca0000008a00 */
[----:B------:R-:W-:-:S05]  /*0f20*/  IMAD R3, R3, -0xa0, RZ ;  /* 0xffffff6003037824 */ /* 0x000fca00078e02ff */
[----:B------:R-:W-:-:S14]  /*0f30*/  R2UR UR59, R3 ;  /* 0x00000000033b72ca */ /* 0x000fdc00000e0000 */
[----:B------:R-:W3:Y:S01]  /*0f40*/  LDCU UR59, c[0x0][UR59+0x2a0] ;  /* 0x000054003b3b77ac */ /* 0x000ee20008000800 */
[----:B------:R-:W-:-:S05]  /*0f50*/  CS2R.32 R3, SR_CgaSize ;  /* 0x0000000000037805 */ /* 0x000fca0000008a00 */
[----:B------:R-:W-:-:S05]  /*0f60*/  IMAD R3, R3, -0xa0, RZ ;  /* 0xffffff6003037824 */ /* 0x000fca00078e02ff */
[----:B------:R-:W-:-:S14]  /*0f70*/  R2UR UR62, R3 ;  /* 0x00000000033e72ca */ /* 0x000fdc00000e0000 */
[----:B------:R-:W3:Y:S01]  /*0f80*/  LDCU UR62, c[0x0][UR62+0x2a4] ;  /* 0x000054803e3e77ac */ /* 0x000ee20008000800 */
[----:B------:R-:W3:Y:S01]  /*0f90*/  S2UR UR7, SR_CgaCtaId ;  /* 0x00000000000779c3 */ /* 0x000ee20000008800 */
[----:B------:R-:W3:Y:S01]  /*0fa0*/  LDCU UR19, c[0x0][0xb24] ;  /* 0x00016480ff1377ac */ /* 0x000ee20008000800 */
[----:B------:R-:W3:Y:S01]  /*0fb0*/  LDCU UR42, c[0x0][0xb24] ;  /* 0x00016480ff2a77ac */ /* 0x000ee20008000800 */
[----:B-1----:R-:W-:Y:S01]  /*0fc0*/  I2FP.F32.U32 R3, UR20 ;  /* 0x0000001400037c45 */ /* 0x002fe20008201000 */
[----:B------:R-:W1:Y:S04]  /*0fd0*/  LDCU UR23, c[0x0][0xb30] ;  /* 0x00016600ff1777ac */ /* 0x000e680008000800 */
[----:B--2---:R-:W-:Y:S01]  /*0fe0*/  FMUL R3, R3, UR5 ;  /* 0x0000000503037c20 */ /* 0x004fe20008400000 */
[----:B----4-:R-:W-:-:S05]  /*0ff0*/  I2FP.F32.U32 R2, UR30 ;  /* 0x0000001e00027c45 */ /* 0x010fca0008201000 */
[----:B------:R-:W2:Y:S01]  /*1000*/  F2I.U32.TRUNC.NTZ R3, R3 ;  /* 0x0000000300037305 */ /* 0x000ea2000020f000 */
[----:B---3--:R-:W-:Y:S01]  /*1010*/  FMUL R2, R2, UR4 ;  /* 0x0000000402027c20 */ /* 0x008fe20008400000 */
[----:B------:R-:W-:-:S06]  /*1020*/  USHF.L.U32 UR28, UR7, 0xb, URZ ;  /* 0x0000000b071c7899 */ /* 0x000fcc00080006ff */
[----:B------:R-:W3:Y:S01]  /*1030*/  F2I.U32.TRUNC.NTZ R2, R2 ;  /* 0x0000000200027305 */ /* 0x000ee2000020f000 */
[----:B------:R-:W-:Y:S01]  /*1040*/  ULOP3.LUT UR28, UR28, 0x3800, URZ, 0xc0, !UPT ;  /* 0x000038001c1c7892 */ /* 0x000fe2000f8ec0ff */
[----:B--2---:R-:W-:Y:S02]  /*1050*/  R2UR UR4, R3 ;  /* 0x00000000030472ca */ /* 0x004fe400000e0000 */
[----:B---3--:R-:W-:Y:S02]  /*1060*/  R2UR UR6, R2 ;  /* 0x00000000020672ca */ /* 0x008fe400000e0000 */
[----:B------:R-:W-:-:S09]  /*1070*/  PRMT R2, RZ, 0x7610, R2 ;  /* 0x00007610ff027816 */ /* 0x000fd20000000002 */
[----:B------:R-:W-:-:S04]  /*1080*/  UIADD3 UR5, UPT, UPT, -UR4, URZ, URZ ;  /* 0x000000ff04057290 */ /* 0x000fc8000fffe1ff */
[----:B------:R-:W-:Y:S02]  /*1090*/  UIMAD UR59, UR59, UR5, UR20 ;  /* 0x000000053b3b72a4 */ /* 0x000fe4000f8e0214 */
[----:B------:R-:W-:-:S04]  /*10a0*/  UIADD3 UR4, UPT, UPT, -UR6, URZ, URZ ;  /* 0x000000ff06047290 */ /* 0x000fc8000fffe1ff */
[----:B------:R-:W-:Y:S01]  /*10b0*/  UIMAD UR62, UR62, UR4, UR30 ;  /* 0x000000043e3e72a4 */ /* 0x000fe2000f8e021e */
[----:B-1----:R-:W-:Y:S11]  /*10c0*/  BRA.U UP5, `(.L_x_18) ;  /* 0x0000000105787547 */ /* 0x002ff6000b800000 */
[----:B------:R-:W-:-:S04]  /*10d0*/  UISETP.NE.AND UP0, UPT, UR62, URZ, UPT ;  /* 0x000000ff3e00728c */ /* 0x000fc8000bf05270 */
[----:B------:R-:W-:Y:S02]  /*10e0*/  USEL UR5, URZ, 0x2, UP0 ;  /* 0x00000002ff057887 */ /* 0x000fe40008000000 */
[----:B------:R-:W-:Y:S02]  /*10f0*/  USEL UR4, URZ, 0x4, UP0 ;  /* 0x00000004ff047887 */ /* 0x000fe40008000000 */
[----:B------:R-:W-:Y:S02]  /*1100*/  USEL UR7, URZ, 0x8, UP0 ;  /* 0x00000008ff077887 */ /* 0x000fe40008000000 */
[----:B------:R-:W-:Y:S02]  /*1110*/  USEL UR6, URZ, 0x10, UP0 ;  /* 0x00000010ff067887 */ /* 0x000fe40008000000 */
[----:B------:R-:W-:Y:S02]  /*1120*/  USEL UR8, URZ, 0x20, UP0 ;  /* 0x00000020ff087887 */ /* 0x000fe40008000000 */
[----:B------:R-:W-:-:S02]  /*1130*/  USEL UR12, URZ, 0x40, UP0 ;  /* 0x00000040ff0c7887 */ /* 0x000fc40008000000 */
[----:B------:R-:W-:Y:S02]  /*1140*/  USEL UR13, URZ, 0x80, UP0 ;  /* 0x00000080ff0d7887 */ /* 0x000fe40008000000 */
[----:B------:R-:W-:-:S04]  /*1150*/  UISETP.NE.AND UP0, UPT, UR62, URZ, UPT ;  /* 0x000000ff3e00728c */ /* 0x000fc8000bf05270 */
[----:B------:R-:W-:-:S04]  /*1160*/  UISETP.EQ.OR UP0, UPT, UR59, URZ, !UP0 ;  /* 0x000000ff3b00728c */ /* 0x000fc8000c702670 */
[----:B------:R-:W-:Y:S02]  /*1170*/  USEL UR11, URZ, 0x1, !UP0 ;  /* 0x00000001ff0b7887 */ /* 0x000fe4000c000000 */
[----:B------:R-:W-:-:S04]  /*1180*/  UISETP.NE.AND UP0, UPT, UR59, 0x1, UPT ;  /* 0x000000013b00788c */ /* 0x000fc8000bf05270 */
[----:B------:R-:W-:Y:S02]  /*1190*/  USEL UR10, UR5, 0x2, UP0 ;  /* 0x00000002050a7887 */ /* 0x000fe40008000000 */
[----:B------:R-:W-:-:S04]  /*11a0*/  UISETP.NE.AND UP0, UPT, UR59, 0x2, UPT ;  /* 0x000000023b00788c */ /* 0x000fc8000bf05270 */
[----:B------:R-:W-:Y:S02]  /*11b0*/  USEL UR4, UR4, 0x4, UP0 ;  /* 0x0000000404047887 */ /* 0x000fe40008000000 */
[----:B------:R-:W-:Y:S02]  /*11c0*/  UISETP.NE.AND UP0, UPT, UR59, 0x3, UPT ;  /* 0x000000033b00788c */ /* 0x000fe4000bf05270 */
[----:B------:R-:W-:Y:S02]  /*11d0*/  UIADD3 UR4, UPT, UPT, UR4, UR10, UR11 ;  /* 0x0000000a04047290 */ /* 0x000fe4000fffe00b */
        /* <DEDUP_REMOVED lines=10> */
[----:B------:R-:W-:-:S04]  /*1280*/  USEL UR5, UR13, 0x80, UP0 ;  /* 0x000000800d057887 */ /* 0x000fc80008000000 */
[----:B------:R-:W-:-:S06]  /*1290*/  UIADD3 UR4, UPT, UPT, UR4, UR5, URZ ;  /* 0x0000000504047290 */ /* 0x000fcc000fffe0ff */
[----:B------:R-:W-:-:S07]  /*12a0*/  MOV R2, UR4 ;  /* 0x0000000400027c02 */ /* 0x000fce0008000f00 */
.L_x_18:
[----:B------:R-:W1:Y:S01]  /*12b0*/  S2UR UR36, SR_CTAID.Z ;  /* 0x00000000002479c3 */ /* 0x000e620000002700 */
[----:B------:R-:W-:-:S09]  /*12c0*/  UISETP.GE.AND UP0, UPT, UR19, 0x1, UPT ;  /* 0x000000011300788c */ /* 0x000fd2000bf06270 */
[----:B------:R-:W-:Y:S05]  /*12d0*/  BRA.U !UP0, `(.L_x_19) ;  /* 0x0000000108d47547 */ /* 0x000fea000b800000 */
[----:B------:R-:W2:Y:S01]  /*12e0*/  LDCU.128 UR12, c[0x0][0xb10] ;  /* 0x00016200ff0c77ac */ /* 0x000ea20008000c00 */
[----:B------:R-:W3:Y:S01]  /*12f0*/  LDCU UR21, c[0x0][0xb0c] ;  /* 0x00016180ff1577ac */ /* 0x000ee20008000800 */
[----:B------:R-:W4:Y:S01]  /*1300*/  LDCU UR6, c[0x0][0x370] ;  /* 0x00006e00ff0677ac */ /* 0x000f220008000800 */
[----:B------:R-:W1:Y:S01]  /*1310*/  LDCU UR7, c[0x0][0x374] ;  /* 0x00006e80ff0777ac */ /* 0x000e620008000800 */
[----:B------:R-:W1:Y:S01]  /*1320*/  LDCU UR22, c[0x0][0xb20] ;  /* 0x00016400ff1677ac */ /* 0x000e620008000800 */
[----:B--2---:R-:W-:Y:S02]  /*1330*/  UIMAD.WIDE.U32 UR4, UR20, UR12, URZ ;  /* 0x0000000c140472a5 */ /* 0x004fe4000f8e00ff */
[----:B---3--:R-:W-:Y:S01]  /*1340*/  UISETP.NE.AND UP0, UPT, UR21, 0x1, UPT ;  /* 0x000000011500788c */ /* 0x008fe2000bf05270 */
[----:B------:R-:W2:Y:S01]  /*1350*/  LDCU.64 UR8, c[0x0][0xb28] ;  /* 0x00016500ff0877ac */ /* 0x000ea20008000a00 */
[----:B----4-:R-:W-:-:S03]  /*1360*/  UIMAD.WIDE.U32 UR10, UR6, UR12, URZ ;  /* 0x0000000c060a72a5 */ /* 0x010fc6000f8e00ff */
[----:B------:R-:W-:Y:S01]  /*1370*/  UMOV UR4, UR5 ;  /* 0x0000000500047c82 */ /* 0x000fe20008000000 */
[----:B------:R-:W-:Y:S02]  /*1380*/  UISETP.NE.AND UP2, UPT, UR19, 0x1, UPT ;  /* 0x000000011300788c */ /* 0x000fe4000bf45270 */
[----:B------:R-:W-:Y:S01]  /*1390*/  USHF.R.U32.HI UR4, URZ, UR13, UR4 ;  /* 0x0000000dff047299 */ /* 0x000fe20008011604 */
[----:B------:R-:W-:Y:S01]  /*13a0*/  UMOV UR10, UR11 ;  /* 0x0000000b000a7c82 */ /* 0x000fe20008000000 */
[----:B------:R-:W-:Y:S02]  /*13b0*/  UIMAD.WIDE.U32 UR16, UR30, UR15, URZ ;  /* 0x0000000f1e1072a5 */ /* 0x000fe4000f8e00ff */
[----:B------:R-:W-:Y:S02]  /*13c0*/  USEL UR5, UR20, UR4, !UP0 ;  /* 0x0000000414057287 */ /* 0x000fe4000c000000 */
[----:B------:R-:W-:Y:S02]  /*13d0*/  @UP0 USHF.R.U32.HI UR6, URZ, UR13, UR10 ;  /* 0x0000000dff060299 */ /* 0x000fe4000801160a */
[----:B------:R-:W-:-:S02]  /*13e0*/  UISETP.NE.AND UP0, UPT, UR14, 0x1, UPT ;  /* 0x000000010e00788c */ /* 0x000fc4000bf05270 */
[----:B-1----:R-:W-:Y:S02]  /*13f0*/  UIMAD.WIDE.U32 UR10, UR7, UR15, URZ ;  /* 0x0000000f070a72a5 */ /* 0x002fe4000f8e00ff */
[----:B--2---:R-:W-:Y:S01]  /*1400*/  UIMAD.WIDE.U32 UR12, UR6, UR8, URZ ;  /* 0x00000008060c72a5 */ /* 0x004fe2000f8e00ff */
[----:B------:R-:W-:Y:S02]  /*1410*/  UMOV UR4, UR17 ;  /* 0x0000001100047c82 */ /* 0x000fe40008000000 */
[----:B------:R-:W-:Y:S02]  /*1420*/  USHF.R.U32.HI UR4, URZ, UR22, UR4 ;  /* 0x00000016ff047299 */ /* 0x000fe40008011604 */
[----:B------:R-:W-:Y:S02]  /*1430*/  UMOV UR10, UR11 ;  /* 0x0000000b000a7c82 */ /* 0x000fe40008000000 */
[----:B------:R-:W-:Y:S01]  /*1440*/  UMOV UR12, UR13 ;  /* 0x0000000d000c7c82 */ /* 0x000fe20008000000 */
[----:B------:R-:W-:-:S02]  /*1450*/  @UP0 USHF.R.U32.HI UR7, URZ, UR22, UR10 ;  /* 0x00000016ff070299 */ /* 0x000fc4000801160a */
[----:B------:R-:W-:Y:S02]  /*1460*/  USEL UR4, UR30, UR4, !UP0 ;  /* 0x000000041e047287 */ /* 0x000fe4000c000000 */
[----:B------:R-:W-:Y:S02]  /*1470*/  UIMAD.WIDE.U32 UR10, UR7, UR8, URZ ;  /* 0x00000008070a72a5 */ /* 0x000fe4000f8e00ff */
[----:B------:R-:W-:Y:S02]  /*1480*/  @UP2 USHF.R.U32.HI UR6, URZ, UR9, UR12 ;  /* 0x00000009ff062299 */ /* 0x000fe4000801160c */
[----:B------:R-:W-:-:S03]  /*1490*/  UIMAD.WIDE.U32 UR12, UR4, UR8, URZ ;  /* 0x00000008040c72a5 */ /* 0x000fc6000f8e00ff */
[----:B------:R-:W-:Y:S02]  /*14a0*/  UMOV UR10, UR11 ;  /* 0x0000000b000a7c82 */ /* 0x000fe40008000000 */
[----:B------:R-:W-:Y:S02]  /*14b0*/  @UP2 USHF.R.U32.HI UR7, URZ, UR9, UR10 ;  /* 0x00000009ff072299 */ /* 0x000fe4000801160a */
[----:B------:R-:W-:Y:S02]  /*14c0*/  UIMAD UR10, UR6, UR19, URZ ;  /* 0x00000013060a72a4 */ /* 0x000fe4000f8e02ff */
[----:B------:R-:W-:-:S04]  /*14d0*/  UIMAD UR7, UR7, UR19, URZ ;  /* 0x00000013070772a4 */ /* 0x000fc8000f8e02ff */
[----:B------:R-:W-:-:S03]  /*14e0*/  UISETP.GE.AND UP0, UPT, UR4, UR7, UPT ;  /* 0x000000070400728c */ /* 0x000fc6000bf06270 */
[----:B------:R-:W-:Y:S01]  /*14f0*/  UMOV UR7, UR13 ;  /* 0x0000000d00077c82 */ /* 0x000fe20008000000 */
[----:B------:R-:W-:Y:S02]  /*1500*/  UISETP.GE.OR UP0, UPT, UR5, UR10, UP0 ;  /* 0x0000000a0500728c */ /* 0x000fe40008706670 */
[----:B------:R-:W-:Y:S02]  /*1510*/  UIMAD.WIDE.U32 UR10, UR5, UR8, URZ ;  /* 0x00000008050a72a5 */ /* 0x000fe4000f8e00ff */
[----:B------:R-:W-:Y:S02]  /*1520*/  USHF.R.U32.HI UR7, URZ, UR9, UR7 ;  /* 0x00000009ff077299 */ /* 0x000fe40008011607 */
[----:B------:R-:W-:Y:S02]  /*1530*/  UIADD3 UR10, UPT, UPT, -UR4, URZ, URZ ;  /* 0x000000ff040a7290 */ /* 0x000fe4000fffe1ff */
[----:B------:R-:W-:Y:S02]  /*1540*/  USEL UR7, UR4, UR7, !UP2 ;  /* 0x0000000704077287 */ /* 0x000fe4000d000000 */
[----:B------:R-:W-:Y:S01]  /*1550*/  UIMAD UR10, UR14, UR10, UR30 ;  /* 0x0000000a0e0a72a4 */ /* 0x000fe2000f8e021e */
[----:B------:R-:W-:Y:S01]  /*1560*/  @!UP0 UMOV UR8, UR11 ;  /* 0x0000000b00088c82 */ /* 0x000fe20008000000 */
[----:B------:R-:W-:-:S02]  /*1570*/  UIADD3 UR11, UPT, UPT, -UR5, URZ, URZ ;  /* 0x000000ff050b7290 */ /* 0x000fc4000fffe1ff */
[----:B------:R-:W-:Y:S02]  /*1580*/  @!UP0 USHF.R.U32.HI UR8, URZ, UR9, UR8 ;  /* 0x00000009ff088299 */ /* 0x000fe40008011608 */
[----:B------:R-:W-:Y:S02]  /*1590*/  UIADD3 UR9, UPT, UPT, -UR7, URZ, URZ ;  /* 0x000000ff07097290 */ /* 0x000fe4000fffe1ff */
[----:B------:R-:W-:Y:S02]  /*15a0*/  @!UP0 USEL UR8, UR5, UR8, !UP2 ;  /* 0x0000000805088287 */ /* 0x000fe4000d000000 */
[----:B------:R-:W-:Y:S02]  /*15b0*/  UIMAD UR9, UR19, UR9, UR4 ;  /* 0x00000009130972a4 */ /* 0x000fe4000f8e0204 */
[----:B------:R-:W-:Y:S02]  /*15c0*/  @!UP0 UIADD3 UR7, UPT, UPT, UR7, -UR8, URZ ;  /* 0x8000000807078290 */ /* 0x000fe4000fffe0ff */
[----:B------:R-:W-:-:S02]  /*15d0*/  @!UP0 UIMAD UR6, UR9, UR6, UR8 ;  /* 0x00000006090682a4 */ /* 0x000fc4000f8e0208 */
[----:B------:R-:W-:Y:S02]  /*15e0*/  @!UP0 UIMAD UR4, UR7, UR19, UR5 ;  /* 0x00000013070482a4 */ /* 0x000fe4000f8e0205 */
[----:B------:R-:W-:Y:S02]  /*15f0*/  UIMAD UR20, UR21, UR11, UR20 ;  /* 0x0000000b151472a4 */ /* 0x000fe4000f8e0214 */
[----:B------:R-:W-:Y:S01]  /*1600*/  UIMAD UR30, UR4, UR14, UR10 ;  /* 0x0000000e041e72a4 */ /* 0x000fe2000f8e020a */
[----:B------:R-:W-:Y:S02]  /*1610*/  @!UP0 UMOV UR5, UR6 ;  /* 0x0000000600058c82 */ /* 0x000fe40008000000 */
[----:B------:R-:W-:-:S12]  /*1620*/  UIMAD UR20, UR5, UR21, UR20 ;  /* 0x00000015051472a4 */ /* 0x000fd8000f8e0214 */
.L_x_19:
[----:B------:R-:W-:-:S09]  /*1630*/  UISETP.NE.AND UP0, UPT, UR23, 0x1, UPT ;  /* 0x000000011700788c */ /* 0x000fd2000bf05270 */
[----:B------:R-:W-:Y:S05]  /*1640*/  BRA.U UP0, `(.L_x_20) ;  /* 0x0000000100407547 */ /* 0x000fea000b800000 */
[----:B------:R-:W2:Y:S01]  /*1650*/  LDCU.128 UR8, c[0x0][0xb10] ;  /* 0x00016200ff0877ac */ /* 0x000ea20008000c00 */
[----:B------:R-:W3:Y:S01]  /*1660*/  LDCU UR12, c[0x0][0xb0c] ;  /* 0x00016180ff0c77ac */ /* 0x000ee20008000800 */
[----:B------:R-:W4:Y:S01]  /*1670*/  LDCU UR13, c[0x0][0xb20] ;  /* 0x00016400ff0d77ac */ /* 0x000f220008000800 */
[----:B--2---:R-:W-:Y:S02]  /*1680*/  UIMAD.WIDE.U32 UR4, UR20, UR8, URZ ;  /* 0x00000008140472a5 */ /* 0x004fe4000f8e00ff */
[----:B------:R-:W-:Y:S02]  /*1690*/  UIMAD.WIDE.U32 UR6, UR30, UR11, URZ ;  /* 0x0000000b1e0672a5 */ /* 0x000fe4000f8e00ff */
[----:B---3--:R-:W-:Y:S02]  /*16a0*/  UISETP.NE.AND UP0, UPT, UR12, 0x1, UPT ;  /* 0x000000010c00788c */ /* 0x008fe4000bf05270 */
[----:B------:R-:W-:-:S03]  /*16b0*/  USHF.R.U32.HI UR5, URZ, UR9, UR5 ;  /* 0x00000009ff057299 */ /* 0x000fc60008011605 */
[----:B------:R-:W-:Y:S01]  /*16c0*/  UMOV UR4, UR7 ;  /* 0x0000000700047c82 */ /* 0x000fe20008000000 */
[----:B------:R-:W-:Y:S02]  /*16d0*/  USEL UR5, UR20, UR5, !UP0 ;  /* 0x0000000514057287 */ /* 0x000fe4000c000000 */
[----:B------:R-:W-:Y:S02]  /*16e0*/  UISETP.NE.AND UP0, UPT, UR10, 0x1, UPT ;  /* 0x000000010a00788c */ /* 0x000fe4000bf05270 */
[----:B----4-:R-:W-:-:S04]  /*16f0*/  USHF.R.U32.HI UR4, URZ, UR13, UR4 ;  /* 0x0000000dff047299 */ /* 0x010fc80008011604 */
[----:B------:R-:W-:-:S04]  /*1700*/  USEL UR4, UR30, UR4, !UP0 ;  /* 0x000000041e047287 */ /* 0x000fc8000c000000 */
[----:B------:R-:W-:Y:S02]  /*1710*/  UIADD3 UR6, UPT, UPT, UR5, -UR4, URZ ;  /* 0x8000000405067290 */ /* 0x000fe4000fffe0ff */
[----:B------:R-:W-:Y:S02]  /*1720*/  UIADD3 UR4, UPT, UPT, -UR5, UR4, URZ ;  /* 0x0000000405047290 */ /* 0x000fe4000fffe1ff */
[----:B------:R-:W-:Y:S02]  /*1730*/  UIMAD UR30, UR6, UR10, UR30 ;  /* 0x0000000a061e72a4 */ /* 0x000fe4000f8e021e */
[----:B------:R-:W-:-:S12]  /*1740*/  UIMAD UR20, UR4, UR12, UR20 ;  /* 0x0000000c041472a4 */ /* 0x000fd8000f8e0214 */
.L_x_20:
[----:B------:R-:W-:Y:S01]  /*1750*/  UISETP.NE.AND UP0, UPT, UR18, 0x2, UPT ;  /* 0x000000021200788c */ /* 0x000fe2000bf05270 */
[----:B------:R-:W-:Y:S09]  /*1760*/  BRA.U !UP6, `(.L_x_21) ;  /* 0x000000010e0c7547 */ /* 0x000ff2000b800000 */
[----:B------:R-:W-:Y:S01]  /*1770*/  UCGABAR_WAIT ;  /* 0x0000000000007dc7 */ /* 0x000fe20008000000 */
[----:B------:R-:W-:Y:S01]  /*1780*/  CCTL.IVALL ;  /* 0x00000000ff00798f */ /* 0x000fe20002000000 */
[----:B------:R-:W-:Y:S05]  /*1790*/  BRA `(.L_x_22) ;  /* 0x0000000000047947 */ /* 0x000fea0003800000 */
.L_x_21:
[----:B------:R-:W-:Y:S06]  /*17a0*/  BAR.SYNC.DEFER_BLOCKING 0x0 ;  /* 0x0000000000007b1d */ /* 0x000fec0000010000 */
.L_x_22:
[----:B------:R-:W-:Y:S05]  /*17b0*/  BRA.U UP0, `(.L_x_23) ;  /* 0x0000001500487547 */ /* 0x000fea000b800000 */
[----:B------:R-:W2:Y:S01]  /*17c0*/  LDCU UR6, c[0x0][0x38c] ;  /* 0x00007180ff0677ac */ /* 0x000ea20008000800 */
[----:B------:R-:W3:Y:S01]  /*17d0*/  S2UR UR8, SR_CgaCtaId ;  /* 0x00000000000879c3 */ /* 0x000ee20000008800 */
[----:B------:R-:W-:Y:S01]  /*17e0*/  PLOP3.LUT P1, PT, PT, PT, UP3, 0x80, 0x8 ;  /* 0x000000000008781c */ /* 0x000fe20003f2f038 */
[----:B------:R-:W-:Y:S01]  /*17f0*/  IMAD.MOV.U32 R12, RZ, RZ, 0x1 ;  /* 0x00000001ff0c7424 */ /* 0x000fe200078e00ff */
[----:B------:R-:W-:Y:S01]  /*1800*/  UMOV UR7, 0x400 ;  /* 0x0000040000077882 */ /* 0x000fe20000000000 */
[----:B------:R-:W-:Y:S01]  /*1810*/  UISETP.NE.AND UP1, UPT, UR18, URZ, UPT ;  /* 0x000000ff1200728c */ /* 0x000fe2000bf25270 */
[----:B------:R-:W-:Y:S01]  /*1820*/  ISETP.EQ.OR P2, PT, R0, RZ, P3 ;  /* 0x000000ff0000720c */ /* 0x000fe20001f42670 */
[----:B------:R-:W-:Y:S01]  /*1830*/  USEL UR24, URZ, 0x1, UP4 ;  /* 0x00000001ff187887 */ /* 0x000fe2000a000000 */
[----:B------:R-:W-:Y:S02]  /*1840*/  PLOP3.LUT P1, PT, P1, PT, PT, 0x8, 0x80 ;  /* 0x000000000080781c */ /* 0x000fe40000f2e170 */
[----:B------:R-:W-:Y:S01]  /*1850*/  CS2R R10, SRZ ;  /* 0x00000000000a7805 */ /* 0x000fe2000001ff00 */
[----:B------:R-:W-:Y:S01]  /*1860*/  IMAD.MOV.U32 R9, RZ, RZ, RZ ;  /* 0x000000ffff097224 */ /* 0x000fe200078e00ff */
[----:B------:R-:W4:Y:S01]  /*1870*/  LDCU UR40, c[0x0][0x370] ;  /* 0x00006e00ff2877ac */ /* 0x000f220008000800 */
[----:B------:R-:W-:Y:S01]  /*1880*/  IMAD.MOV.U32 R8, RZ, RZ, 0x1 ;  /* 0x00000001ff087424 */ /* 0x000fe200078e00ff */
[----:B------:R-:W1:Y:S01]  /*1890*/  LDCU.64 UR26, c[0x0][0x348] ;  /* 0x00006900ff1a77ac */ /* 0x000e620008000a00 */
[----:B--2---:R-:W-:-:S02]  /*18a0*/  UIADD3 UR5, UPT, UPT, UR6, 0x7f, URZ ;  /* 0x0000007f06057890 */ /* 0x004fc4000fffe0ff */
[----:B------:R-:W-:Y:S02]  /*18b0*/  USHF.R.U32.HI UR45, URZ, 0x7, UR28 ;  /* 0x00000007ff2d7899 */ /* 0x000fe4000801161c */
[----:B------:R-:W-:Y:S02]  /*18c0*/  USHF.R.S32.HI UR4, URZ, 0x1f, UR5 ;  /* 0x0000001fff047899 */ /* 0x000fe40008011405 */
[----:B---3--:R-:W-:Y:S02]  /*18d0*/  ULEA UR7, UR8, UR7, 0x18 ;  /* 0x0000000708077291 */ /* 0x008fe4000f8ec0ff */
[----:B------:R-:W-:Y:S02]  /*18e0*/  ULEA.HI UR4, UR4, UR5, URZ, 0x7 ;  /* 0x0000000504047291 */ /* 0x000fe4000f8f38ff */
[----:B------:R-:W-:Y:S02]  /*18f0*/  UIADD3 UR46, UPT, UPT, UR6, 0xfe, URZ ;  /* 0x000000fe062e7890 */ /* 0x000fe4000fffe0ff */
[----:B------:R-:W-:-:S02]  /*1900*/  USHF.R.S32.HI UR43, URZ, 0x7, UR4 ;  /* 0x00000007ff2b7899 */ /* 0x000fc40008011404 */
[----:B------:R-:W-:Y:S02]  /*1910*/  UIADD3 UR4, UPT, UPT, UR6, -0x1, URZ ;  /* 0xffffffff06047890 */ /* 0x000fe4000fffe0ff */
[----:B------:R-:W-:Y:S02]  /*1920*/  UISETP.LT.U32.AND UP0, UPT, UR43, 0x8, UPT ;  /* 0x000000082b00788c */ /* 0x000fe4000bf01070 */
[----:B------:R-:W-:Y:S02]  /*1930*/  UISETP.GE.U32.AND UP2, UPT, UR4, -0xff, UPT ;  /* 0xffffff010400788c */ /* 0x000fe4000bf46070 */
[----:B------:R-:W-:Y:S01]  /*1940*/  USEL UR41, UR43, 0x8, UP0 ;  /* 0x000000082b297887 */ /* 0x000fe20008000000 */
[----:B------:R-:W2:Y:S03]  /*1950*/  LDCU UR39, c[0x0][0x374] ;  /* 0x00006e80ff2777ac */ /* 0x000ea60008000800 */
[----:B------:R-:W-:-:S02]  /*1960*/  UIADD3 UR21, UPT, UPT, UR41, -0x1, URZ ;  /* 0xffffffff29157890 */ /* 0x000fc4000fffe0ff */
[----:B------:R-:W-:-:S03]  /*1970*/  USEL UR24, UR24, 0x2, UP1 ;  /* 0x0000000218187887 */ /* 0x000fc60008800000 */
[----:B------:R-:W-:Y:S02]  /*1980*/  @UP2 UIADD3 UR21, UPT, UPT, UR41, URZ, URZ ;  /* 0x000000ff29152290 */ /* 0x000fe4000fffe0ff */
[----:B------:R-:W-:Y:S02]  /*1990*/  UIADD3 UR29, UPT, UPT, UR7, 0x14400, UR28 ;  /* 0x00014400071d7890 */ /* 0x000fe4000fffe01c */
[----:B------:R-:W-:Y:S02]  /*19a0*/  UIADD3 UR44, UPT, UPT, UR43, -UR41, URZ ;  /* 0x800000292b2c7290 */ /* 0x000fe4000fffe0ff */
[----:B------:R-:W-:Y:S01]  /*19b0*/  UIADD3 UR21, UPT, UPT, UR21, 0x1, URZ ;  /* 0x0000000115157890 */ /* 0x000fe2000fffe0ff */
[----:B-1--4-:R-:W-:-:S11]  /*19c0*/  UMOV UR5, URZ ;  /* 0x000000ff00057c82 */ /* 0x012fd60008000000 */
.L_x_43:
[----:B-1----:R-:W1:Y:S02]  /*19d0*/  S2UR UR4, SR_CgaCtaId ;  /* 0x00000000000479c3 */ /* 0x002e640000008800 */
[----:B-1----:R-:W-:-:S09]  /*19e0*/  UISETP.NE.AND UP0, UPT, UR4, URZ, UPT ;  /* 0x000000ff0400728c */ /* 0x002fd2000bf05270 */
[----:B------:R-:W-:Y:S05]  /*19f0*/  BRA.U UP0, `(.L_x_24) ;  /* 0x0000000100287547 */ /* 0x000fea000b800000 */
[----:B------:R-:W-:Y:S02]  /*1a00*/  LEA R0, R9, UR7, 0x3 ;  /* 0x0000000709007c11 */ /* 0x000fe4000f8e18ff */
[----:B------:R-:W-:-:S04]  /*1a10*/  SHF.L.U32 R3, R8, 0x1f, RZ ;  /* 0x0000001f08037819 */ /* 0x000fc800000006ff */
[----:B------:R-:W1:Y:S02]  /*1a20*/  SYNCS.PHASECHK.TRANS64.TRYWAIT P0, [R0+URZ+0x120], R3 ;  /* 0x00012003000075a7 */ /* 0x000e6400080011ff */
[----:B-1----:R-:W-:Y:S05]  /*1a30*/  @!P0 BRA `(.L_x_25) ;  /* 0x0000006000ac8947 */ /* 0x002fea0003800000 */
.L_x_117:
[----:B------:R3:W-:Y:S01]  /*1a40*/  SYNCS.ARRIVE.TRANS64.A1T0 RZ, [R0+URZ+0x110], RZ ;  /* 0x000110ff00ff79a7 */ /* 0x0007e200081000ff */
[----:B------:R-:W-:-:S05]  /*1a50*/  VIADD R9, R9, 0x1 ;  /* 0x0000000109097836 */ /* 0x000fca0000000000 */
[----:B------:R-:W-:-:S04]  /*1a60*/  ISETP.NE.AND P0, PT, R9, 0x2, PT ;  /* 0x000000020900780c */ /* 0x000fc80003f05270 */
[----:B-1----:R-:W-:Y:S02]  /*1a70*/  SEL R3, RZ, 0x1, P0 ;  /* 0x00000001ff037807 */ /* 0x002fe40000000000 */
[----:B------:R-:W-:Y:S02]  /*1a80*/  SEL R9, R9, RZ, P0 ;  /* 0x000000ff09097207 */ /* 0x000fe40000000000 */
[----:B------:R-:W-:-:S07]  /*1a90*/  LOP3.LUT R8, R8, R3, RZ, 0x3c, !PT ;  /* 0x0000000308087212 */ /* 0x000fce00078e3cff */
.L_x_24:
[----:B------:R-:W-:Y:S01]  /*1aa0*/  ULEA UR4, UR5, UR7, 0x3 ;  /* 0x0000000705047291 */ /* 0x000fe2000f8e18ff */
[----:B---3--:R-:W-:Y:S01]  /*1ab0*/  SHF.L.U32 R0, R12, 0x1f, RZ ;  /* 0x0000001f0c007819 */ /* 0x008fe200000006ff */
[----:B------:R-:W-:Y:S02]  /*1ac0*/  UISETP.GE.U32.AND UP0, UPT, UR46, 0xff, UPT ;  /* 0x000000ff2e00788c */ /* 0x000fe4000bf06070 */
[----:B------:R-:W-:Y:S02]  /*1ad0*/  USHF.L.U32 UR35, UR20, 0x6, URZ ;  /* 0x0000000614237899 */ /* 0x000fe400080006ff */
[----:B------:R-:W-:Y:S01]  /*1ae0*/  ULEA UR19, UR30, UR45, 0x7 ;  /* 0x0000002d1e137291 */ /* 0x000fe2000f8e38ff */
[----:B------:R-:W-:Y:S02]  /*1af0*/  UMOV UR13, URZ ;  /* 0x000000ff000d7c82 */ /* 0x000fe40008000000 */
[----:B------:R1:W3:Y:S02]  /*1b00*/  SYNCS.PHASECHK.TRANS64.TRYWAIT P0, [UR4+0x40], R0 ;  /* 0x00004000ff0075a7 */ /* 0x0002e40008001104 */
[----:B------:R-:W-:Y:S07]  /*1b10*/  BRA.U !UP0, `(.L_x_26) ;  /* 0x0000000108bc7547 */ /* 0x000fee000b800000 */
[----:B------:R-:W-:Y:S01]  /*1b20*/  UMOV UR6, URZ ;  /* 0x000000ff00067c82 */ /* 0x000fe20008000000 */
[----:B------:R-:W-:-:S05]  /*1b30*/  UMOV UR4, UR5 ;  /* 0x0000000500047c82 */ /* 0x000fca0008000000 */
.L_x_32:
[----:B------:R-:W-:Y:S01]  /*1b40*/  ULEA UR33, UR4, UR7, 0x3 ;  /* 0x0000000704217291 */ /* 0x000fe2000f8e18ff */
[----:B---3--:R-:W-:Y:S01]  /*1b50*/  @!P3 MOV R2, 0x6000 ;  /* 0x000060000002b802 */ /* 0x008fe20000000f00 */
[----:B-1-34-:R-:W-:Y:S10]  /*1b60*/  @P0 BRA `(.L_x_27) ;  /* 0x00000000000c0947 */ /* 0x01aff40003800000 */
[----:B------:R-:W-:-:S04]  /*1b70*/  SHF.L.U32 R3, R12, 0x1f, RZ ;  /* 0x0000001f0c037819 */ /* 0x000fc800000006ff */
[----:B------:R-:W3:Y:S02]  /*1b80*/  SYNCS.PHASECHK.TRANS64.TRYWAIT P0, [UR33+0x40], R3 ;  /* 0x00004003ff0075a7 */ /* 0x000ee40008001121 */
[----:B---3--:R-:W-:Y:S05]  /*1b90*/  @!P0 BRA `(.L_x_28) ;  /* 0x0000006000688947 */ /* 0x008fea0003800000 */
.L_x_27:
[----:B------:R3:W-:Y:S01]  /*1ba0*/  @!P3 SYNCS.ARRIVE.TRANS64 RZ, [UR33], R2 ;  /* 0x00000002ffffb9a7 */ /* 0x0007e20008000021 */
[----:B------:R-:W-:-:S04]  /*1bb0*/  ULOP3.LUT UR5, UR24, 0x2, URZ, 0xfc, !UPT ;  /* 0x0000000218057892 */ /* 0x000fc8000f8efcff */
[----:B------:R-:W-:-:S09]  /*1bc0*/  UISETP.NE.AND UP0, UPT, UR5, 0x2, UPT ;  /* 0x000000020500788c */ /* 0x000fd2000bf05270 */
[----:B------:R-:W-:Y:S05]  /*1bd0*/  BRA.U UP0, `(.L_x_29) ;  /* 0x0000000100047547 */ /* 0x000fea000b800000 */
[----:B--2---:R-:W-:Y:S05]  /*1be0*/  BPT.TRAP 0x1 ;  /* 0x000000040000795c */ /* 0x004fea0000300000 */
.L_x_29:
[----:B------:R-:W-:Y:S04]  /*1bf0*/  BSSY.RECONVERGENT B0, `(.L_x_30) ;  /* 0x0000003000007945 */ /* 0x000fe80003800200 */
[----:B------:R-:W-:Y:S05]  /*1c00*/  @P2 BRA `(.L_x_31) ;  /* 0x0000000000042947 */ /* 0x000fea0003800000 */
[----:B--2---:R-:W-:Y:S05]  /*1c10*/  BPT.TRAP 0x1 ;  /* 0x000000040000795c */ /* 0x004fea0000300000 */
.L_x_31:
[----:B--2---:R-:W-:Y:S05]  /*1c20*/  BSYNC.RECONVERGENT B0 ;  /* 0x0000000000007941 */ /* 0x004fea0003800200 */
.L_x_30:
[----:B------:R-:W-:Y:S02]  /*1c30*/  UIADD3 UR5, UPT, UPT, UR4, 0x1, URZ ;  /* 0x0000000104057890 */ /* 0x000fe4000fffe0ff */
[----:B------:R-:W-:Y:S02]  /*1c40*/  USHF.L.U32 UR34, UR6, 0x7, URZ ;  /* 0x0000000706227899 */ /* 0x000fe400080006ff */
[----:B------:R-:W-:Y:S02]  /*1c50*/  UISETP.NE.AND UP0, UPT, UR5, 0x8, UPT ;  /* 0x000000080500788c */ /* 0x000fe4000bf05270 */
[----:B------:R-:W-:Y:S02]  /*1c60*/  UIADD3 UR6, UPT, UPT, UR6, 0x1, URZ ;  /* 0x0000000106067890 */ /* 0x000fe4000fffe0ff */
[----:B------:R-:W-:Y:S02]  /*1c70*/  USEL UR9, URZ, 0x1, UP0 ;  /* 0x00000001ff097887 */ /* 0x000fe40008000000 */
[----:B------:R-:W-:-:S02]  /*1c80*/  USEL UR5, UR5, URZ, UP0 ;  /* 0x000000ff05057287 */ /* 0x000fc40008000000 */
[----:B------:R-:W-:Y:S02]  /*1c90*/  ULEA UR32, UR4, UR7, 0xd ;  /* 0x0000000704207291 */ /* 0x000fe4000f8e68ff */
[----:B------:R-:W-:Y:S01]  /*1ca0*/  ULEA UR8, UR5, UR7, 0x3 ;  /* 0x0000000705087291 */ /* 0x000fe2000f8e18ff */
[----:B------:R-:W-:Y:S01]  /*1cb0*/  LOP3.LUT R12, R12, UR9, RZ, 0x3c, !PT ;  /* 0x000000090c0c7c12 */ /* 0x000fe2000f8e3cff */
[----:B------:R-:W-:Y:S02]  /*1cc0*/  UIADD3 UR10, UP1, UPT, UR26, 0x80, URZ ;  /* 0x000000801a0a7890 */ /* 0x000fe4000ff3e0ff */
[----:B------:R-:W-:Y:S01]  /*1cd0*/  ULEA UR16, UR4, UR28, 0xe ;  /* 0x0000001c04107291 */ /* 0x000fe2000f8e70ff */
[----:B-1----:R-:W-:Y:S01]  /*1ce0*/  SHF.L.U32 R0, R12, 0x1f, RZ ;  /* 0x0000001f0c007819 */ /* 0x002fe200000006ff */
[----:B------:R-:W-:Y:S02]  /*1cf0*/  UIADD3.X UR11, UPT, UPT, URZ, UR27, URZ, UP1, !UPT ;  /* 0x0000001bff0b7290 */ /* 0x000fe40008ffe4ff */
[----:B------:R-:W-:Y:S01]  /*1d00*/  UIADD3 UR32, UPT, UPT, UR32, 0x4400, URZ ;  /* 0x0000440020207890 */ /* 0x000fe2000fffe0ff */
[----:B------:R4:W1:Y:S01]  /*1d10*/  SYNCS.PHASECHK.TRANS64.TRYWAIT P0, [UR8+0x40], R0 ;  /* 0x00004000ff0075a7 */ /* 0x0008620008001108 */
[----:B------:R-:W-:-:S02]  /*1d20*/  UIADD3 UR8, UP0, UPT, UR26, 0x180, URZ ;  /* 0x000001801a087890 */ /* 0x000fc4000ff1e0ff */
[----:B------:R-:W-:Y:S02]  /*1d30*/  UIADD3 UR16, UPT, UPT, UR7, 0x14400, UR16 ;  /* 0x0001440007107890 */ /* 0x000fe4000fffe010 */
[----:B------:R-:W-:Y:S02]  /*1d40*/  UIADD3.X UR9, UPT, UPT, URZ, UR27, URZ, UP0, !UPT ;  /* 0x0000001bff097290 */ /* 0x000fe400087fe4ff */
[----:B------:R-:W-:Y:S01]  /*1d50*/  UISETP.NE.AND UP0, UPT, UR6, UR21, UPT ;  /* 0x000000150600728c */ /* 0x000fe2000bf05270 */
[----:B------:R-:W-:Y:S01]  /*1d60*/  UMOV UR12, 0x0 ;  /* 0x00000000000c7882 */ /* 0x000fe20000000000 */
[----:B------:R-:W-:Y:S01]  /*1d70*/  UMOV UR13, 0x10000000 ;  /* 0x10000000000d7882 */ /* 0x000fe20000000000 */
[----:B------:R-:W-:Y:S01]  /*1d80*/  UMOV UR4, 0xff0000 ;  /* 0x00ff000000047882 */ /* 0x000fe20000000000 */
[----:B------:R-:W-:Y:S01]  /*1d90*/  UMOV UR20, UR36 ;  /* 0x0000002400147c82 */ /* 0x000fe20008000000 */
[----:B------:R-:W-:Y:S01]  /*1da0*/  UMOV UR17, UR33 ;  /* 0x0000002100117c82 */ /* 0x000fe20008000000 */
[----:B------:R-:W-:Y:S01]  /*1db0*/  UMOV UR18, UR34 ;  /* 0x0000002200127c82 */ /* 0x000fe20008000000 */
[----:B------:R-:W-:Y:S01]  /*1dc0*/  UTMALDG.3D [UR32], [UR10], desc[UR12] ;  /* 0x00000c200a0075b4 */ /* 0x000fe20008011000 */
[----:B------:R2:W-:Y:S02]  /*1dd0*/  UTMALDG.3D.MULTICAST [UR16], [UR8], UR4, desc[UR12] ;  /* 0x00000c10080073b4 */ /* 0x0005e40008011804 */
[----:B--2---:R-:W-:Y:S01]  /*1de0*/  UMOV UR13, UR21 ;  /* 0x00000015000d7c82 */ /* 0x004fe20008000000 */
[----:B------:R-:W-:Y:S01]  /*1df0*/  UMOV UR4, UR5 ;  /* 0x0000000500047c82 */ /* 0x000fe20008000000 */
[----:B------:R-:W-:Y:S05]  /*1e00*/  BRA.U UP0, `(.L_x_32) ;  /* 0xfffffffd004c7547 */ /* 0x000fea000b83ffff */
.L_x_26:
[----:B------:R-:W-:Y:S01]  /*1e10*/  ULEA UR4, UR5, UR7, 0x3 ;  /* 0x0000000705047291 */ /* 0x000fe2000f8e18ff */
[----:B-1--4-:R-:W-:Y:S01]  /*1e20*/  SHF.L.U32 R0, R12, 0x1f, RZ ;  /* 0x0000001f0c007819 */ /* 0x012fe200000006ff */
[----:B------:R-:W-:Y:S01]  /*1e30*/  @!P1 SYNCS.ARRIVE.TRANS64.A1T0 RZ, [UR7+0xa8], RZ ;  /* 0x0000a8ffffff99a7 */ /* 0x000fe20008100007 */
[----:B------:R-:W-:-:S06]  /*1e40*/  UISETP.GT.AND UP0, UPT, UR43, UR41, UPT ;  /* 0x000000292b00728c */ /* 0x000fcc000bf04270 */
[----:B---3--:R1:W3:Y:S03]  /*1e50*/  SYNCS.PHASECHK.TRANS64.TRYWAIT P0, [UR4+0x40], R0 ;  /* 0x00004000ff0075a7 */ /* 0x0082e60008001104 */
[----:B------:R-:W-:Y:S05]  /*1e60*/  BRA.U !UP0, `(.L_x_33) ;  /* 0x0000000108bc7547 */ /* 0x000fea000b800000 */
[----:B------:R-:W-:Y:S01]  /*1e70*/  UIADD3 UR25, UPT, UPT, UR44, UR13, URZ ;  /* 0x0000000d2c197290 */ /* 0x000fe2000fffe0ff */
[----:B------:R-:W-:-:S11]  /*1e80*/  UMOV UR4, UR5 ;  /* 0x0000000500047c82 */ /* 0x000fd60008000000 */
.L_x_39:
[----:B------:R-:W-:Y:S01]  /*1e90*/  ULEA UR9, UR4, UR7, 0x3 ;  /* 0x0000000704097291 */ /* 0x000fe2000f8e18ff */
[----:B---3--:R-:W-:Y:S01]  /*1ea0*/  @!P3 MOV R2, 0x6000 ;  /* 0x000060000002b802 */ /* 0x008fe20000000f00 */
[----:B-1-3--:R-:W-:Y:S10]  /*1eb0*/  @P0 BRA `(.L_x_34) ;  /* 0x00000000000c0947 */ /* 0x00aff40003800000 */
[----:B------:R-:W-:-:S04]  /*1ec0*/  SHF.L.U32 R3, R12, 0x1f, RZ ;  /* 0x0000001f0c037819 */ /* 0x000fc800000006ff */
[----:B------:R-:W3:Y:S02]  /*1ed0*/  SYNCS.PHASECHK.TRANS64.TRYWAIT P0, [UR9+0x40], R3 ;  /* 0x00004003ff0075a7 */ /* 0x000ee40008001109 */
[----:B---3--:R-:W-:Y:S05]  /*1ee0*/  @!P0 BRA `(.L_x_35) ;  /* 0x0000005c00ac8947 */ /* 0x008fea0003800000 */
.L_x_34:
[----:B------:R3:W-:Y:S01]  /*1ef0*/  @!P3 SYNCS.ARRIVE.TRANS64 RZ, [UR9], R2 ;  /* 0x00000002ffffb9a7 */ /* 0x0007e20008000009 */
[----:B------:R-:W-:-:S04]  /*1f00*/  ULOP3.LUT UR5, UR24, 0x2, URZ, 0xfc, !UPT ;  /* 0x0000000218057892 */ /* 0x000fc8000f8efcff */
[----:B------:R-:W-:-:S09]  /*1f10*/  UISETP.NE.AND UP0, UPT, UR5, 0x2, UPT ;  /* 0x000000020500788c */ /* 0x000fd2000bf05270 */
[----:B------:R-:W-:Y:S05]  /*1f20*/  BRA.U UP0, `(.L_x_36) ;  /* 0x0000000100047547 */ /* 0x000fea000b800000 */
[----:B--2---:R-:W-:Y:S05]  /*1f30*/  BPT.TRAP 0x1 ;  /* 0x000000040000795c */ /* 0x004fea0000300000 */
.L_x_36:
[----:B------:R-:W-:Y:S04]  /*1f40*/  BSSY.RECONVERGENT B0, `(.L_x_37) ;  /* 0x0000003000007945 */ /* 0x000fe80003800200 */
[----:B------:R-:W-:Y:S05]  /*1f50*/  @P2 BRA `(.L_x_38) ;  /* 0x0000000000042947 */ /* 0x000fea0003800000 */
[----:B--2---:R-:W-:Y:S05]  /*1f60*/  BPT.TRAP 0x1 ;  /* 0x000000040000795c */ /* 0x004fea0000300000 */
.L_x_38:
[----:B--2---:R-:W-:Y:S05]  /*1f70*/  BSYNC.RECONVERGENT B0 ;  /* 0x0000000000007941 */ /* 0x004fea0003800200 */
.L_x_37:
[----:B------:R-:W-:Y:S02]  /*1f80*/  UIADD3 UR5, UPT, UPT, UR4, 0x1, URZ ;  /* 0x0000000104057890 */ /* 0x000fe4000fffe0ff */
[----:B------:R-:W-:Y:S02]  /*1f90*/  UIADD3 UR14, UP1, UPT, UR26, 0x80, URZ ;  /* 0x000000801a0e7890 */ /* 0x000fe4000ff3e0ff */
[----:B------:R-:W-:Y:S02]  /*1fa0*/  UISETP.NE.AND UP0, UPT, UR5, 0x8, UPT ;  /* 0x000000080500788c */ /* 0x000fe4000bf05270 */
[----:B------:R-:W-:Y:S02]  /*1fb0*/  USHF.L.U32 UR10, UR13, 0x7, URZ ;  /* 0x000000070d0a7899 */ /* 0x000fe400080006ff */
[----:B------:R-:W-:Y:S02]  /*1fc0*/  USEL UR8, URZ, 0x1, UP0 ;  /* 0x00000001ff087887 */ /* 0x000fe40008000000 */
[----:B------:R-:W-:-:S02]  /*1fd0*/  USEL UR5, UR5, URZ, UP0 ;  /* 0x000000ff05057287 */ /* 0x000fc40008000000 */
[----:B------:R-:W-:Y:S02]  /*1fe0*/  UIADD3 UR22, UP0, UPT, UR26, 0x180, URZ ;  /* 0x000001801a167890 */ /* 0x000fe4000ff1e0ff */
[----:B------:R-:W-:Y:S01]  /*1ff0*/  LOP3.LUT R12, R12, UR8, RZ, 0x3c, !PT ;  /* 0x000000080c0c7c12 */ /* 0x000fe2000f8e3cff */
[----:B------:R-:W-:Y:S02]  /*2000*/  ULEA UR8, UR4, UR7, 0xd ;  /* 0x0000000704087291 */ /* 0x000fe4000f8e68ff */
[----:B------:R-:W-:Y:S01]  /*2010*/  ULEA UR6, UR5, UR7, 0x3 ;  /* 0x0000000705067291 */ /* 0x000fe2000f8e18ff */
[----:B-1----:R-:W-:Y:S01]  /*2020*/  SHF.L.U32 R0, R12, 0x1f, RZ ;  /* 0x0000001f0c007819 */ /* 0x002fe200000006ff */
[----:B------:R-:W-:Y:S02]  /*2030*/  UIADD3 UR8, UPT, UPT, UR8, 0x4400, URZ ;  /* 0x0000440008087890 */ /* 0x000fe4000fffe0ff */
[----:B------:R-:W-:Y:S02]  /*2040*/  UIADD3.X UR15, UPT, UPT, URZ, UR27, URZ, UP1, !UPT ;  /* 0x0000001bff0f7290 */ /* 0x000fe40008ffe4ff */
[----:B------:R-:W-:-:S02]  /*2050*/  ULEA UR16, UR4, UR29, 0xe ;  /* 0x0000001d04107291 */ /* 0x000fc4000f8e70ff */
[----:B------:R-:W-:Y:S01]  /*2060*/  UIADD3.X UR23, UPT, UPT, URZ, UR27, URZ, UP0, !UPT ;  /* 0x0000001bff177290 */ /* 0x000fe200087fe4ff */
[----:B------:R4:W1:Y:S01]  /*2070*/  SYNCS.PHASECHK.TRANS64.TRYWAIT P0, [UR6+0x40], R0 ;  /* 0x00004000ff0075a7 */ /* 0x0008620008001106 */
[----:B------:R-:W-:Y:S01]  /*2080*/  UMOV UR30, 0x0 ;  /* 0x00000000001e7882 */ /* 0x000fe20000000000 */
[----:B------:R-:W-:Y:S01]  /*2090*/  UMOV UR31, 0x10000000 ;  /* 0x10000000001f7882 */ /* 0x000fe20000000000 */
[----:B------:R-:W-:Y:S01]  /*20a0*/  UMOV UR11, UR35 ;  /* 0x00000023000b7c82 */ /* 0x000fe20008000000 */
[----:B------:R-:W-:Y:S01]  /*20b0*/  UMOV UR12, UR36 ;  /* 0x00000024000c7c82 */ /* 0x000fe20008000000 */
[----:B------:R-:W-:Y:S01]  /*20c0*/  UMOV UR6, 0xff0000 ;  /* 0x00ff000000067882 */ /* 0x000fe20000000000 */
[----:B------:R-:W-:Y:S01]  /*20d0*/  UMOV UR20, UR36 ;  /* 0x0000002400147c82 */ /* 0x000fe20008000000 */
[----:B------:R-:W-:Y:S01]  /*20e0*/  UMOV UR17, UR9 ;  /* 0x0000000900117c82 */ /* 0x000fe20008000000 */
[----:B------:R-:W-:Y:S01]  /*20f0*/  UMOV UR18, UR10 ;  /* 0x0000000a00127c82 */ /* 0x000fe20008000000 */
[----:B------:R4:W-:Y:S01]  /*2100*/  UTMALDG.3D [UR8], [UR14], desc[UR30] ;  /* 0x00001e080e0075b4 */ /* 0x0009e20008011000 */
[----:B------:R-:W-:Y:S01]  /*2110*/  UIADD3 UR13, UPT, UPT, UR13, 0x1, URZ ;  /* 0x000000010d0d7890 */ /* 0x000fe2000fffe0ff */
[----:B------:R-:W-:-:S03]  /*2120*/  UMOV UR4, UR5 ;  /* 0x0000000500047c82 */ /* 0x000fc60008000000 */
[----:B------:R-:W-:Y:S01]  /*2130*/  UISETP.NE.AND UP0, UPT, UR13, UR25, UPT ;  /* 0x000000190d00728c */ /* 0x000fe2000bf05270 */
[----:B------:R4:W-:Y:S08]  /*2140*/  UTMALDG.3D.MULTICAST [UR16], [UR22], UR6, desc[UR30] ;  /* 0x00001e10160073b4 */ /* 0x0009f00008011806 */
[----:B----4-:R-:W-:Y:S05]  /*2150*/  BRA.U UP0, `(.L_x_39) ;  /* 0xfffffffd004c7547 */ /* 0x010fea000b83ffff */
.L_x_33:
[C---:B------:R-:W-:Y:S01]  /*2160*/  LEA R3, R11.reuse, UR7, 0x3 ;  /* 0x000000070b037c11 */ /* 0x040fe2000f8e18ff */
[----:B------:R-:W-:Y:S01]  /*2170*/  NOP ;  /* 0x0000000000007918 */ /* 0x000fe20000000000 */
[----:B-1----:R-:W-:Y:S02]  /*2180*/  SHF.L.U32 R0, R10, 0x1f, RZ ;  /* 0x0000001f0a007819 */ /* 0x002fe400000006ff */
[----:B------:R-:W-:Y:S02]  /*2190*/  LEA R5, R11, UR7, 0x4 ;  /* 0x000000070b057c11 */ /* 0x000fe4000f8e20ff */
[----:B---3--:R-:W1:Y:S02]  /*21a0*/  SYNCS.PHASECHK.TRANS64.TRYWAIT P0, [R3+URZ+0xb0], R0 ;  /* 0x0000b000030075a7 */ /* 0x008e6400080011ff */
[----:B-1----:R-:W-:Y:S05]  /*21b0*/  @!P0 BRA `(.L_x_40) ;  /* 0x0000005c00108947 */ /* 0x002fea0003800000 */
.L_x_120:
[----:B------:R-:W3:Y:S01]  /*21c0*/  LDS.128 R4, [R5+0x140] ;  /* 0x0001400005047984 */ /* 0x000ee20000000c00 */
[----:B------:R-:W-:Y:S01]  /*21d0*/  UISETP.GE.AND UP0, UPT, UR42, 0x1, UPT ;  /* 0x000000012a00788c */ /* 0x000fe2000bf06270 */
[----:B------:R-:W-:Y:S01]  /*21e0*/  @!PT LDS RZ, [RZ] ;  /* 0x00000000fffff984 */ /* 0x000fe20000000800 */
[----:B------:R-:W-:Y:S01]  /*21f0*/  @!PT LDS RZ, [RZ] ;  /* 0x00000000fffff984 */ /* 0x000fe20000000800 */
[----:B------:R-:W-:Y:S01]  /*2200*/  @!PT LDS RZ, [RZ] ;  /* 0x00000000fffff984 */ /* 0x000fe20000000800 */
[----:B------:R-:W-:Y:S01]  /*2210*/  @!PT LDS RZ, [RZ] ;  /* 0x00000000fffff984 */ /* 0x000fe20000000800 */
[----:B------:R4:W-:Y:S06]  /*2220*/  MEMBAR.ALL.CTA ;  /* 0x0000000000007992 */ /* 0x0009ec0000008000 */
[----:B----4-:R-:W4:Y:S01]  /*2230*/  FENCE.VIEW.ASYNC.S ;  /* 0x00000000000073c6 */ /* 0x010f220000000000 */
[----:B---3--:R-:W-:-:S13]  /*2240*/  LOP3.LUT P0, RZ, R6, 0x1, RZ, 0xc0, !PT ;  /* 0x0000000106ff7812 */ /* 0x008fda000780c0ff */
[----:B----4-:R-:W-:Y:S01]  /*2250*/  VOTEU.ANY UP1, P0 ;  /* 0x0000000000ff7886 */ /* 0x010fe20000020100 */
[----:B------:R-:W-:-:S13]  /*2260*/  PLOP3.LUT P0, PT, PT, PT, UP1, 0x80, 0x8 ;  /* 0x000000000008781c */ /* 0x000fda0003f0f018 */
[----:B-1----:R-:W-:Y:S02]  /*2270*/  @P0 LOP3.LUT R0, R5, 0xffff, RZ, 0xc0, !PT ;  /* 0x0000ffff05000812 */ /* 0x002fe400078ec0ff */
[----:B------:R-:W-:Y:S02]  /*2280*/  @P0 MOV R2, R4 ;  /* 0x0000000400020202 */ /* 0x000fe40000000f00 */
[----:B------:R-:W-:Y:S01]  /*2290*/  @P0 R2UR UR6, R0 ;  /* 0x00000000000602ca */ /* 0x000fe200000e0000 */
[----:B------:R-:W-:Y:S01]  /*22a0*/  VIADD R0, R3, 0xc0 ;  /* 0x000000c003007836 */ /* 0x000fe20000000000 */
[----:B------:R-:W-:Y:S02]  /*22b0*/  @P0 SHF.R.U32.HI R4, RZ, 0x10, R5 ;  /* 0x00000010ff040819 */ /* 0x000fe40000011605 */
[----:B------:R-:W-:Y:S02]  /*22c0*/  @P0 R2UR UR8, R2 ;  /* 0x00000000020802ca */ /* 0x000fe400000e0000 */
[----:B------:R-:W-:-:S02]  /*22d0*/  PRMT R0, RZ, 0x654, R0 ;  /* 0x00000654ff007816 */ /* 0x000fc40000000000 */
[----:B------:R-:W-:Y:S02]  /*22e0*/  @P0 R2UR UR4, R4 ;  /* 0x00000000040402ca */ /* 0x000fe400000e0000 */
[----:B------:R1:W-:Y:S03]  /*22f0*/  SYNCS.ARRIVE.TRANS64.RED.A1T0 RZ, [R0+URZ], RZ ;  /* 0x000000ff00ff79a7 */ /* 0x0003e600081004ff */
[----:B------:R-:W-:-:S04]  /*2300*/  @UP1 UMOV UR37, UR6 ;  /* 0x0000000600251c82 */ /* 0x000fc80008000000 */
[----:B------:R-:W-:-:S04]  /*2310*/  @UP1 UMOV UR38, UR8 ;  /* 0x0000000800261c82 */ /* 0x000fc80008000000 */
[----:B------:R-:W-:Y:S01]  /*2320*/  @UP1 UMOV UR36, UR4 ;  /* 0x0000000400241c82 */ /* 0x000fe20008000000 */
[----:B------:R-:W-:Y:S05]  /*2330*/  BRA.U !UP0, `(.L_x_41) ;  /* 0x0000000108d47547 */ /* 0x000fea000b800000 */
[----:B------:R-:W2:Y:S01]  /*2340*/  LDCU.128 UR12, c[0x0][0xb10] ;  /* 0x00016200ff0c77ac */ /* 0x000ea20008000c00 */
[----:B------:R-:W3:Y:S01]  /*2350*/  LDCU UR25, c[0x0][0xb20] ;  /* 0x00016400ff1977ac */ /* 0x000ee20008000800 */
[----:B------:R-:W4:Y:S01]  /*2360*/  LDCU UR20, c[0x0][0xb0c] ;  /* 0x00016180ff1477ac */ /* 0x000f220008000800 */
[----:B------:R-:W1:Y:S01]  /*2370*/  LDCU.64 UR10, c[0x0][0xb28] ;  /* 0x00016500ff0a77ac */ /* 0x000e620008000a00 */
[----:B------:R-:W-:Y:S02]  /*2380*/  UISETP.NE.AND UP3, UPT, UR42, 0x1, UPT ;  /* 0x000000012a00788c */ /* 0x000fe4000bf65270 */
[----:B--2---:R-:W-:Y:S02]  /*2390*/  UIMAD.WIDE.U32 UR16, UR39, UR15, URZ ;  /* 0x0000000f271072a5 */ /* 0x004fe4000f8e00ff */
[----:B------:R-:W-:Y:S02]  /*23a0*/  UIMAD.WIDE.U32 UR8, UR40, UR12, URZ ;  /* 0x0000000c280872a5 */ /* 0x000fe4000f8e00ff */
[----:B------:R-:W-:-:S02]  /*23b0*/  UISETP.NE.AND UP0, UPT, UR14, 0x1, UPT ;  /* 0x000000010e00788c */ /* 0x000fc4000bf05270 */
[----:B------:R-:W-:Y:S01]  /*23c0*/  UIMAD.WIDE.U32 UR22, UR37, UR15, URZ ;  /* 0x0000000f251672a5 */ /* 0x000fe2000f8e00ff */
[----:B------:R-:W-:Y:S02]  /*23d0*/  UMOV UR16, UR17 ;  /* 0x0000001100107c82 */ /* 0x000fe40008000000 */
[----:B------:R-:W-:Y:S01]  /*23e0*/  UMOV UR8, UR9 ;  /* 0x0000000900087c82 */ /* 0x000fe20008000000 */
[----:B---3--:R-:W-:Y:S02]  /*23f0*/  USHF.R.U32.HI UR16, URZ, UR25, UR16 ;  /* 0x00000019ff107299 */ /* 0x008fe40008011610 */
[----:B----4-:R-:W-:Y:S02]  /*2400*/  UISETP.NE.AND UP2, UPT, UR20, 0x1, UPT ;  /* 0x000000011400788c */ /* 0x010fe4000bf45270 */
[----:B------:R-:W-:Y:S02]  /*2410*/  USHF.R.U32.HI UR8, URZ, UR13, UR8 ;  /* 0x0000000dff087299 */ /* 0x000fe40008011608 */
[----:B------:R-:W-:-:S02]  /*2420*/  USEL UR6, UR39, UR16, !UP0 ;  /* 0x0000001027067287 */ /* 0x000fc4000c000000 */
[----:B------:R-:W-:Y:S02]  /*2430*/  USEL UR8, UR40, UR8, !UP2 ;  /* 0x0000000828087287 */ /* 0x000fe4000d000000 */
[----:B-1----:R-:W-:Y:S01]  /*2440*/  UIMAD.WIDE.U32 UR16, UR6, UR10, URZ ;  /* 0x0000000a061072a5 */ /* 0x002fe2000f8e00ff */
[----:B------:R-:W-:Y:S01]  /*2450*/  UMOV UR4, UR23 ;  /* 0x0000001700047c82 */ /* 0x000fe20008000000 */
[----:B------:R-:W-:Y:S02]  /*2460*/  UIMAD.WIDE.U32 UR18, UR38, UR12, URZ ;  /* 0x0000000c261272a5 */ /* 0x000fe4000f8e00ff */
[----:B------:R-:W-:-:S03]  /*2470*/  UIMAD.WIDE.U32 UR22, UR8, UR10, URZ ;  /* 0x0000000a081672a5 */ /* 0x000fc6000f8e00ff */
[----:B------:R-:W-:Y:S01]  /*2480*/  UMOV UR16, UR17 ;  /* 0x0000001100107c82 */ /* 0x000fe20008000000 */
[----:B------:R-:W-:Y:S02]  /*2490*/  USHF.R.U32.HI UR4, URZ, UR25, UR4 ;  /* 0x00000019ff047299 */ /* 0x000fe40008011604 */
[----:B------:R-:W-:Y:S01]  /*24a0*/  @UP3 USHF.R.U32.HI UR6, URZ, UR11, UR16 ;  /* 0x0000000bff063299 */ /* 0x000fe20008011610 */
[----:B------:R-:W-:Y:S01]  /*24b0*/  UMOV UR18, UR19 ;  /* 0x0000001300127c82 */ /* 0x000fe20008000000 */
[----:B------:R-:W-:Y:S01]  /*24c0*/  UMOV UR22, UR23 ;  /* 0x0000001700167c82 */ /* 0x000fe20008000000 */
[----:B------:R-:W-:Y:S02]  /*24d0*/  USHF.R.U32.HI UR13, URZ, UR13, UR18 ;  /* 0x0000000dff0d7299 */ /* 0x000fe40008011612 */
[----:B------:R-:W-:Y:S02]  /*24e0*/  USEL UR4, UR37, UR4, !UP0 ;  /* 0x0000000425047287 */ /* 0x000fe4000c000000 */
[----:B------:R-:W-:-:S02]  /*24f0*/  @UP3 USHF.R.U32.HI UR8, URZ, UR11, UR22 ;  /* 0x0000000bff083299 */ /* 0x000fc40008011616 */
[----:B------:R-:W-:Y:S02]  /*2500*/  UIMAD UR9, UR42, UR6, URZ ;  /* 0x000000062a0972a4 */ /* 0x000fe4000f8e02ff */
[----:B------:R-:W-:Y:S02]  /*2510*/  USEL UR6, UR38, UR13, !UP2 ;  /* 0x0000000d26067287 */ /* 0x000fe4000d000000 */
[----:B------:R-:W-:Y:S02]  /*2520*/  UIMAD UR12, UR42, UR8, URZ ;  /* 0x000000082a0c72a4 */ /* 0x000fe4000f8e02ff */
[----:B------:R-:W-:Y:S02]  /*2530*/  UISETP.GE.AND UP0, UPT, UR4, UR9, UPT ;  /* 0x000000090400728c */ /* 0x000fe4000bf06270 */
[----:B------:R-:W-:Y:S02]  /*2540*/  UIMAD.WIDE.U32 UR16, UR4, UR10, URZ ;  /* 0x0000000a041072a5 */ /* 0x000fe4000f8e00ff */
[----:B------:R-:W-:-:S02]  /*2550*/  UISETP.GE.OR UP0, UPT, UR6, UR12, UP0 ;  /* 0x0000000c0600728c */ /* 0x000fc40008706670 */
[----:B------:R-:W-:Y:S02]  /*2560*/  UIMAD.WIDE.U32 UR12, UR6, UR10, URZ ;  /* 0x0000000a060c72a5 */ /* 0x000fe4000f8e00ff */
[----:B------:R-:W-:Y:S01]  /*2570*/  UIADD3 UR15, UPT, UPT, -UR4, URZ, URZ ;  /* 0x000000ff040f7290 */ /* 0x000fe2000fffe1ff */
[----:B------:R-:W-:Y:S01]  /*2580*/  UMOV UR10, UR17 ;  /* 0x00000011000a7c82 */ /* 0x000fe20008000000 */
[----:B------:R-:W-:Y:S02]  /*2590*/  UIADD3 UR12, UPT, UPT, -UR6, URZ, URZ ;  /* 0x000000ff060c7290 */ /* 0x000fe4000fffe1ff */
[----:B------:R-:W-:-:S03]  /*25a0*/  USHF.R.U32.HI UR10, URZ, UR11, UR10 ;  /* 0x0000000bff0a7299 */ /* 0x000fc6000801160a */
[----:B------:R-:W-:Y:S01]  /*25b0*/  @!UP0 UMOV UR9, UR13 ;  /* 0x0000000d00098c82 */ /* 0x000fe20008000000 */
[----:B------:R-:W-:Y:S02]  /*25c0*/  UIMAD UR15, UR14, UR15, UR37 ;  /* 0x0000000f0e0f72a4 */ /* 0x000fe4000f8e0225 */
[----:B------:R-:W-:Y:S02]  /*25d0*/  USEL UR10, UR4, UR10, !UP3 ;  /* 0x0000000a040a7287 */ /* 0x000fe4000d800000 */
[----:B------:R-:W-:Y:S02]  /*25e0*/  @!UP0 USHF.R.U32.HI UR9, URZ, UR11, UR9 ;  /* 0x0000000bff098299 */ /* 0x000fe40008011609 */
[----:B------:R-:W-:Y:S02]  /*25f0*/  UIADD3 UR11, UPT, UPT, -UR10, URZ, URZ ;  /* 0x000000ff0a0b7290 */ /* 0x000fe4000fffe1ff */
[----:B------:R-:W-:Y:S02]  /*2600*/  @!UP0 USEL UR9, UR6, UR9, !UP3 ;  /* 0x0000000906098287 */ /* 0x000fe4000d800000 */
[----:B------:R-:W-:-:S02]  /*2610*/  UIMAD UR11, UR42, UR11, UR4 ;  /* 0x0000000b2a0b72a4 */ /* 0x000fc4000f8e0204 */
[----:B------:R-:W-:Y:S02]  /*2620*/  @!UP0 UIADD3 UR10, UPT, UPT, UR10, -UR9, URZ ;  /* 0x800000090a0a8290 */ /* 0x000fe4000fffe0ff */
[----:B------:R-:W-:Y:S02]  /*2630*/  @!UP0 UIMAD UR9, UR11, UR8, UR9 ;  /* 0x000000080b0982a4 */ /* 0x000fe4000f8e0209 */
[----:B------:R-:W-:Y:S02]  /*2640*/  @!UP0 UIMAD UR4, UR42, UR10, UR6 ;  /* 0x0000000a2a0482a4 */ /* 0x000fe4000f8e0206 */
[----:B------:R-:W-:Y:S02]  /*2650*/  UIMAD UR8, UR20, UR12, UR38 ;  /* 0x0000000c140872a4 */ /* 0x000fe4000f8e0226 */
[----:B------:R-:W-:Y:S01]  /*2660*/  UIMAD UR37, UR4, UR14, UR15 ;  /* 0x0000000e042572a4 */ /* 0x000fe2000f8e020f */
[----:B------:R-:W-:Y:S02]  /*2670*/  @!UP0 UMOV UR6, UR9 ;  /* 0x0000000900068c82 */ /* 0x000fe40008000000 */
[----:B------:R-:W-:-:S12]  /*2680*/  UIMAD UR38, UR6, UR20, UR8 ;  /* 0x00000014062672a4 */ /* 0x000fd8000f8e0208 */
.L_x_41:
[----:B------:R-:W3:Y:S02]  /*2690*/  LDCU UR4, c[0x0][0xb30] ;  /* 0x00016600ff0477ac */ /* 0x000ee40008000800 */
[----:B---3--:R-:W-:-:S09]  /*26a0*/  UISETP.NE.AND UP0, UPT, UR4, 0x1, UPT ;  /* 0x000000010400788c */ /* 0x008fd2000bf05270 */
[----:B------:R-:W-:Y:S05]  /*26b0*/  BRA.U UP0, `(.L_x_42) ;  /* 0x0000000100447547 */ /* 0x000fea000b800000 */
[----:B------:R-:W3:Y:S01]  /*26c0*/  LDCU.128 UR12, c[0x0][0xb10] ;  /* 0x00016200ff0c77ac */ /* 0x000ee20008000c00 */
[----:B------:R-:W4:Y:S01]  /*26d0*/  LDCU UR16, c[0x0][0xb0c] ;  /* 0x00016180ff1077ac */ /* 0x000f220008000800 */
[----:B------:R-:W1:Y:S01]  /*26e0*/  LDCU UR17, c[0x0][0xb20] ;  /* 0x00016400ff1177ac */ /* 0x000e620008000800 */
[----:B---3--:R-:W-:Y:S02]  /*26f0*/  UIMAD.WIDE.U32 UR10, UR38, UR12, URZ ;  /* 0x0000000c260a72a5 */ /* 0x008fe4000f8e00ff */
[----:B------:R-:W-:Y:S02]  /*2700*/  UIMAD.WIDE.U32 UR8, UR37, UR15, URZ ;  /* 0x0000000f250872a5 */ /* 0x000fe4000f8e00ff */
[----:B----4-:R-:W-:Y:S02]  /*2710*/  UISETP.NE.AND UP2, UPT, UR16, 0x1, UPT ;  /* 0x000000011000788c */ /* 0x010fe4000bf45270 */
[----:B------:R-:W-:Y:S01]  /*2720*/  UISETP.NE.AND UP0, UPT, UR14, 0x1, UPT ;  /* 0x000000010e00788c */ /* 0x000fe2000bf05270 */
[----:B------:R-:W-:-:S02]  /*2730*/  UMOV UR6, UR11 ;  /* 0x0000000b00067c82 */ /* 0x000fc40008000000 */
[----:B------:R-:W-:Y:S01]  /*2740*/  UMOV UR4, UR9 ;  /* 0x0000000900047c82 */ /* 0x000fe20008000000 */
[----:B------:R-:W-:Y:S02]  /*2750*/  USHF.R.U32.HI UR6, URZ, UR13, UR6 ;  /* 0x0000000dff067299 */ /* 0x000fe40008011606 */
[----:B-1----:R-:W-:Y:S02]  /*2760*/  USHF.R.U32.HI UR4, URZ, UR17, UR4 ;  /* 0x00000011ff047299 */ /* 0x002fe40008011604 */
[----:B------:R-:W-:Y:S02]  /*2770*/  USEL UR6, UR38, UR6, !UP2 ;  /* 0x0000000626067287 */ /* 0x000fe4000d000000 */
[----:B------:R-:W-:-:S04]  /*2780*/  USEL UR4, UR37, UR4, !UP0 ;  /* 0x0000000425047287 */ /* 0x000fc8000c000000 */
[----:B------:R-:W-:Y:S02]  /*2790*/  UIADD3 UR8, UPT, UPT, UR6, -UR4, URZ ;  /* 0x8000000406087290 */ /* 0x000fe4000fffe0ff */
[----:B------:R-:W-:Y:S02]  /*27a0*/  UIADD3 UR4, UPT, UPT, -UR6, UR4, URZ ;  /* 0x0000000406047290 */ /* 0x000fe4000fffe1ff */
[----:B------:R-:W-:Y:S02]  /*27b0*/  UIMAD UR37, UR8, UR14, UR37 ;  /* 0x0000000e082572a4 */ /* 0x000fe4000f8e0225 */
[----:B------:R-:W-:-:S12]  /*27c0*/  UIMAD UR38, UR4, UR16, UR38 ;  /* 0x00000010042672a4 */ /* 0x000fd8000f8e0226 */
.L_x_42:
[----:B------:R-:W-:Y:S01]  /*27d0*/  VIADD R11, R11, 0x1 ;  /* 0x000000010b0b7836 */ /* 0x000fe20000000000 */
[----:B------:R-:W-:Y:S01]  /*27e0*/  PLOP3.LUT P1, PT, PT, PT, PT, 0x80, 0x8 ;  /* 0x000000000008781c */ /* 0x000fe20003f2f070 */
[----:B------:R-:W-:Y:S02]  /*27f0*/  UIADD3 UR20, UPT, UPT, UR38, UR59, URZ ;  /* 0x0000003b26147290 */ /* 0x000fe4000fffe0ff */
[----:B------:R-:W-:Y:S01]  /*2800*/  UIADD3 UR30, UPT, UPT, UR37, UR62, URZ ;  /* 0x0000003e251e7290 */ /* 0x000fe2000fffe0ff */
[----:B------:R-:W-:-:S04]  /*2810*/  ISETP.NE.AND P0, PT, R11, 0x2, PT ;  /* 0x000000020b00780c */ /* 0x000fc80003f05270 */
[----:B------:R-:W-:Y:S02]  /*2820*/  SEL R3, RZ, 0x1, P0 ;  /* 0x00000001ff037807 */ /* 0x000fe40000000000 */
[----:B------:R-:W-:Y:S02]  /*2830*/  SEL R11, R11, RZ, P0 ;  /* 0x000000ff0b0b7207 */ /* 0x000fe40000000000 */
[----:B------:R-:W-:Y:S01]  /*2840*/  LOP3.LUT R10, R10, R3, RZ, 0x3c, !PT ;  /* 0x000000030a0a7212 */ /* 0x000fe200078e3cff */
[----:B------:R-:W-:Y:S06]  /*2850*/  BRA.U UP1, `(.L_x_43) ;  /* 0xfffffff1015c7547 */ /* 0x000fec000b83ffff */
[----:B------:R-:W-:Y:S01]  /*2860*/  UIADD3 UR7, UPT, UPT, UR7, 0x40, URZ ;  /* 0x0000004007077890 */ /* 0x000fe2000fffe0ff */
[----:B------:R-:W-:-:S03]  /*2870*/  SHF.L.U32 R3, R12, 0x1f, RZ ;  /* 0x0000001f0c037819 */ /* 0x000fc600000006ff */
[----:B------:R-:W-:-:S09]  /*2880*/  ULEA UR4, UR5, UR7, 0x3 ;  /* 0x0000000705047291 */ /* 0x000fd2000f8e18ff */
[----:B------:R-:W3:Y:S02]  /*2890*/  SYNCS.PHASECHK.TRANS64.TRYWAIT P0, [UR4], R3 ;  /* 0x00000003ff0075a7 */ /* 0x000ee40008001104 */
[----:B---3--:R-:W-:Y:S05]  /*28a0*/  @!P0 BRA `(.L_x_44) ;  /* 0x0000005400688947 */ /* 0x008fea0003800000 */
.L_x_122:
[----:B------:R-:W-:-:S04]  /*28b0*/  UIADD3 UR4, UPT, UPT, UR5, 0x1, URZ ;  /* 0x0000000105047890 */ /* 0x000fc8000fffe0ff */
[----:B------:R-:W-:-:S04]  /*28c0*/  UISETP.NE.AND UP0, UPT, UR4, 0x8, UPT ;  /* 0x000000080400788c */ /* 0x000fc8000bf05270 */
[----:B------:R-:W-:Y:S02]  /*28d0*/  USEL UR6, URZ, 0x1, UP0 ;  /* 0x00000001ff067887 */ /* 0x000fe40008000000 */
[----:B------:R-:W-:-:S04]  /*28e0*/  USEL UR4, UR4, URZ, UP0 ;  /* 0x000000ff04047287 */ /* 0x000fc80008000000 */
[----:B------:R-:W-:Y:S01]  /*28f0*/  ULEA UR5, UR4, UR7, 0x3 ;  /* 0x0000000704057291 */ /* 0x000fe2000f8e18ff */
[----:B------:R-:W-:-:S04]  /*2900*/  LOP3.LUT R2, R12, UR6, RZ, 0x3c, !PT ;  /* 0x000000060c027c12 */ /* 0x000fc8000f8e3cff */
[----:B-1----:R-:W-:-:S04]  /*2910*/  SHF.L.U32 R3, R2, 0x1f, RZ ;  /* 0x0000001f02037819 */ /* 0x002fc800000006ff */
[----:B------:R-:W1:Y:S02]  /*2920*/  SYNCS.PHASECHK.TRANS64.TRYWAIT P0, [UR5], R3 ;  /* 0x00000003ff0075a7 */ /* 0x000e640008001105 */
[----:B-1----:R-:W-:Y:S05]  /*2930*/  @!P0 BRA `(.L_x_45) ;  /* 0x00000054005c8947 */ /* 0x002fea0003800000 */
.L_x_124:
        /* <DEDUP_REMOVED lines=9> */
.L_x_126:
        /* <DEDUP_REMOVED lines=9> */
.L_x_128:
        /* <DEDUP_REMOVED lines=9> */
.L_x_130:
        /* <DEDUP_REMOVED lines=9> */
.L_x_132:
        /* <DEDUP_REMOVED lines=9> */
.L_x_134:
[----:B------:R-:W-:-:S04]  /*2c10*/  UIADD3 UR4, UPT, UPT, UR4, 0x1, URZ ;  /* 0x0000000104047890 */ /* 0x000fc8000fffe0ff */
[----:B------:R-:W-:-:S04]  /*2c20*/  UISETP.NE.AND UP0, UPT, UR4, 0x8, UPT ;  /* 0x000000080400788c */ /* 0x000fc8000bf05270 */
[----:B------:R-:W-:Y:S02]  /*2c30*/  USEL UR5, URZ, 0x1, UP0 ;  /* 0x00000001ff057887 */ /* 0x000fe40008000000 */
[----:B------:R-:W-:-:S04]  /*2c40*/  USEL UR4, UR4, URZ, UP0 ;  /* 0x000000ff04047287 */ /* 0x000fc80008000000 */
[----:B------:R-:W-:Y:S01]  /*2c50*/  ULEA UR4, UR4, UR7, 0x3 ;  /* 0x0000000704047291 */ /* 0x000fe2000f8e18ff */
[----:B-1----:R-:W-:-:S04]  /*2c60*/  LOP3.LUT R3, R2, UR5, RZ, 0x3c, !PT ;  /* 0x0000000502037c12 */ /* 0x002fc8000f8e3cff */
[----:B------:R-:W-:Y:S01]  /*2c70*/  SHF.L.U32 R3, R3, 0x1f, RZ ;  /* 0x0000001f03037819 */ /* 0x000fe200000006ff */
[----:B------:R-:W-:-:S07]  /*2c80*/  IMAD.U32 R0, RZ, RZ, UR4 ;  /* 0x00000004ff007e24 */ /* 0x000fce000f8e00ff */
.L_x_51:
[----:B-1----:R1:W3:Y:S02]  /*2c90*/  SYNCS.PHASECHK.TRANS64.TRYWAIT P0, [R0+URZ], R3 ;  /* 0x00000003000075a7 */ /* 0x0022e400080011ff */
[----:B---3--:R-:W-:Y:S05]  /*2ca0*/  @!P0 NANOSLEEP.SYNCS 0x989680 ;  /* 0x009896800000895d */ /* 0x008fea0003900000 */
[----:B------:R-:W3:Y:S02]  /*2cb0*/  @!P0 SYNCS.PHASECHK.TRANS64 P0, [R0+URZ], R3 ;  /* 0x00000003000085a7 */ /* 0x000ee400080010ff */
[----:B--23--:R-:W-:Y:S05]  /*2cc0*/  @P0 EXIT ;  /* 0x000000000000094d */ /* 0x00cfea0003800000 */
[----:B------:R-:W-:Y:S05]  /*2cd0*/  BRA `(.L_x_51) ;  /* 0xfffffffc00ec7947 */ /* 0x000fea000383ffff */
.L_x_23:
[----:B------:R-:W2:Y:S02]  /*2ce0*/  S2UR UR4, SR_CgaCtaId ;  /* 0x00000000000479c3 */ /* 0x000ea40000008800 */
[----:B--2---:R-:W-:-:S04]  /*2cf0*/  UISETP.NE.AND UP0, UPT, UR4, URZ, UPT ;  /* 0x000000ff0400728c */ /* 0x004fc8000bf05270 */
[----:B------:R-:W-:-:S09]  /*2d00*/  UISETP.NE.OR UP0, UPT, UR18, 0x1, UP0 ;  /* 0x000000011200788c */ /* 0x000fd20008705670 */
[----:B------:R-:W-:Y:S05]  /*2d10*/  BRA.U UP0, `(.L_x_52) ;  /* 0x00000005004c7547 */ /* 0x000fea000b800000 */
[----:B------:R-:W2:Y:S01]  /*2d20*/  S2UR UR5, SR_CgaCtaId ;  /* 0x00000000000579c3 */ /* 0x000ea20000008800 */
[----:B------:R-:W-:Y:S01]  /*2d30*/  UMOV UR4, 0x400 ;  /* 0x0000040000047882 */ /* 0x000fe20000000000 */
[----:B------:R-:W-:Y:S01]  /*2d40*/  ISETP.GE.U32.AND P2, PT, R0, 0x8, PT ;  /* 0x000000080000780c */ /* 0x000fe20003f46070 */
[----:B------:R-:W-:Y:S01]  /*2d50*/  IMAD.MOV.U32 R12, RZ, RZ, 0x1 ;  /* 0x00000001ff0c7424 */ /* 0x000fe200078e00ff */
[----:B------:R-:W-:Y:S02]  /*2d60*/  CS2R R10, SRZ ;  /* 0x00000000000a7805 */ /* 0x000fe4000001ff00 */
[----:B------:R-:W-:Y:S01]  /*2d70*/  CS2R R8, SRZ ;  /* 0x0000000000087805 */ /* 0x000fe2000001ff00 */
[----:B--2---:R-:W-:-:S03]  /*2d80*/  ULEA UR6, UR5, UR4, 0x18 ;  /* 0x0000000405067291 */ /* 0x004fc6000f8ec0ff */
[----:B------:R-:W-:-:S09]  /*2d90*/  UMOV UR5, URZ ;  /* 0x000000ff00057c82 */ /* 0x000fd20008000000 */
.L_x_56:
[----:B------:R-:W-:Y:S02]  /*2da0*/  LEA R2, R8, UR6, 0x3 ;  /* 0x0000000608027c11 */ /* 0x000fe4000f8e18ff */
[----:B------:R-:W-:-:S03]  /*2db0*/  SHF.L.U32 R5, R9, 0x1f, RZ ;  /* 0x0000001f09057819 */ /* 0x000fc600000006ff */
[----:B------:R-:W-:Y:S01]  /*2dc0*/  VIADD R4, R2, 0x120 ;  /* 0x0000012002047836 */ /* 0x000fe20000000000 */
[----:B------:R-:W2:Y:S02]  /*2dd0*/  SYNCS.PHASECHK.TRANS64.TRYWAIT P0, [R2+URZ+0x110], R5 ;  /* 0x00011005020075a7 */ /* 0x000ea400080011ff */
[----:B--2---:R-:W-:Y:S05]  /*2de0*/  @!P0 BRA `(.L_x_53) ;  /* 0x0000005000c08947 */ /* 0x004fea0003800000 */
.L_x_135:
[----:B------:R-:W-:Y:S01]  /*2df0*/  ULEA UR4, UR5, UR6, 0x3 ;  /* 0x0000000605047291 */ /* 0x000fe2000f8e18ff */
[----:B------:R-:W-:Y:S02]  /*2e00*/  PRMT R4, RZ, 0x654, R4 ;  /* 0x00000654ff047816 */ /* 0x000fe40000000004 */
[----:B--2---:R-:W-:Y:S01]  /*2e10*/  SHF.L.U32 R5, R12, 0x1f, RZ ;  /* 0x0000001f0c057819 */ /* 0x004fe200000006ff */
[----:B------:R-:W-:Y:S01]  /*2e20*/  UIADD3 UR7, UPT, UPT, UR4, 0xb0, URZ ;  /* 0x000000b004077890 */ /* 0x000fe2000fffe0ff */
[----:B------:R2:W-:Y:S05]  /*2e30*/  SYNCS.ARRIVE.TRANS64.RED.A1T0 RZ, [R4+URZ], RZ ;  /* 0x000000ff04ff79a7 */ /* 0x0005ea00081004ff */
[----:B------:R-:W-:Y:S01]  /*2e40*/  IMAD.U32 R7, RZ, RZ, UR7 ;  /* 0x00000007ff077e24 */ /* 0x000fe2000f8e00ff */
[----:B------:R-:W3:Y:S04]  /*2e50*/  SYNCS.PHASECHK.TRANS64.TRYWAIT P0, [UR4+0xc0], R5 ;  /* 0x0000c005ff0075a7 */ /* 0x000ee80008001104 */
[----:B------:R-:W-:Y:S01]  /*2e60*/  PRMT R6, R0, 0x654, R7 ;  /* 0x0000065400067816 */ /* 0x000fe20000000007 */
[----:B--2---:R-:W-:Y:S01]  /*2e70*/  @!P2 IMAD.MOV.U32 R4, RZ, RZ, 0x10 ;  /* 0x00000010ff04a424 */ /* 0x004fe200078e00ff */
[----:B---3--:R-:W-:Y:S06]  /*2e80*/  @!P0 BRA `(.L_x_54) ;  /* 0x0000005000ac8947 */ /* 0x008fec0003800000 */
.L_x_137:
[----:B------:R-:W-:Y:S01]  /*2e90*/  ULEA UR8, UR5, UR6, 0x4 ;  /* 0x0000000605087291 */ /* 0x000fe2000f8e20ff */
[----:B------:R-:W-:Y:S01]  /*2ea0*/  SEL R3, R6, R3, !P2 ;  /* 0x0000000306037207 */ /* 0x000fe20005000000 */
[----:B------:R-:W-:Y:S01]  /*2eb0*/  UIADD3 UR9, UPT, UPT, UR4, 0xb0, URZ ;  /* 0x000000b004097890 */ /* 0x000fe2000fffe0ff */
[----:B--2---:R-:W-:Y:S01]  /*2ec0*/  LEA R2, R11, UR6, 0x3 ;  /* 0x000000060b027c11 */ /* 0x004fe2000f8e18ff */
[----:B------:R-:W-:Y:S01]  /*2ed0*/  UIADD3 UR8, UPT, UPT, UR8, 0x140, URZ ;  /* 0x0000014008087890 */ /* 0x000fe2000fffe0ff */
[----:B------:R-:W-:Y:S01]  /*2ee0*/  SHF.L.U32 R5, R10, 0x1f, RZ ;  /* 0x0000001f0a057819 */ /* 0x000fe200000006ff */
[----:B------:R2:W-:Y:S01]  /*2ef0*/  @!P2 SYNCS.ARRIVE.TRANS64.RED RZ, [R3+URZ], R4 ;  /* 0x0000000403ffa9a7 */ /* 0x0005e200080004ff */
[----:B------:R-:W-:Y:S01]  /*2f00*/  UIADD3 UR4, UPT, UPT, UR5, 0x1, URZ ;  /* 0x0000000105047890 */ /* 0x000fe2000fffe0ff */
[----:B------:R-:W-:-:S03]  /*2f10*/  VIADD R8, R8, 0x1 ;  /* 0x0000000108087836 */ /* 0x000fc60000000000 */
[----:B------:R-:W-:Y:S02]  /*2f20*/  UISETP.NE.AND UP0, UPT, UR4, 0x2, UPT ;  /* 0x000000020400788c */ /* 0x000fe4000bf05270 */
[----:B------:R-:W-:Y:S06]  /*2f30*/  UGETNEXTWORKID.BROADCAST [UR8], [UR9] ;  /* 0x00000000080073ca */ /* 0x000fec0008000100 */
[----:B------:R-:W-:Y:S01]  /*2f40*/  USEL UR7, URZ, 0x1, UP0 ;  /* 0x00000001ff077887 */ /* 0x000fe20008000000 */
[----:B------:R-:W-:Y:S01]  /*2f50*/  ISETP.NE.AND P0, PT, R8, 0x2, PT ;  /* 0x000000020800780c */ /* 0x000fe20003f05270 */
[----:B------:R-:W-:Y:S01]  /*2f60*/  USEL UR5, UR4, URZ, UP0 ;  /* 0x000000ff04057287 */ /* 0x000fe20008000000 */
[----:B------:R-:W3:Y:S03]  /*2f70*/  SYNCS.PHASECHK.TRANS64.TRYWAIT P1, [R2+URZ+0xb0], R5 ;  /* 0x0000b005020075a7 */ /* 0x000ee600080211ff */
[----:B------:R-:W-:Y:S01]  /*2f80*/  LOP3.LUT R12, R12, UR7, RZ, 0x3c, !PT ;  /* 0x000000070c0c7c12 */ /* 0x000fe2000f8e3cff */
[----:B--23--:R-:W-:Y:S07]  /*2f90*/  @!P1 BRA `(.L_x_55) ;  /* 0x0000005000809947 */ /* 0x00cfee0003800000 */
.L_x_138:
[C---:B------:R-:W-:Y:S01]  /*2fa0*/  LEA R4, R11.reuse, UR6, 0x4 ;  /* 0x000000060b047c11 */ /* 0x040fe2000f8e20ff */
[----:B--2---:R-:W-:Y:S01]  /*2fb0*/  VIADD R2, R2, 0xc0 ;  /* 0x000000c002027836 */ /* 0x004fe20000000000 */
[----:B------:R-:W-:Y:S01]  /*2fc0*/  SEL R8, R8, RZ, P0 ;  /* 0x000000ff08087207 */ /* 0x000fe20000000000 */
[----:B------:R-:W-:-:S03]  /*2fd0*/  VIADD R11, R11, 0x1 ;  /* 0x000000010b0b7836 */ /* 0x000fc60000000000 */
[----:B------:R-:W2:Y:S01]  /*2fe0*/  LDS.128 R4, [R4+0x140] ;  /* 0x0001400004047984 */ /* 0x000ea20000000c00 */
[----:B------:R-:W-:Y:S02]  /*2ff0*/  PRMT R2, RZ, 0x654, R2 ;  /* 0x00000654ff027816 */ /* 0x000fe40000000002 */
[C---:B------:R-:W-:Y:S01]  /*3000*/  ISETP.NE.AND P1, PT, R11.reuse, 0x2, PT ;  /* 0x000000020b00780c */ /* 0x040fe20003f25270 */
[----:B------:R-:W-:Y:S01]  /*3010*/  @!PT LDS RZ, [RZ] ;  /* 0x00000000fffff984 */ /* 0x000fe20000000800 */
[----:B------:R-:W-:Y:S01]  /*3020*/  @!PT LDS RZ, [RZ] ;  /* 0x00000000fffff984 */ /* 0x000fe20000000800 */
[----:B------:R-:W-:Y:S01]  /*3030*/  @!PT LDS RZ, [RZ] ;  /* 0x00000000fffff984 */ /* 0x000fe20000000800 */
[----:B------:R-:W-:Y:S01]  /*3040*/  @!PT LDS RZ, [RZ] ;  /* 0x00000000fffff984 */ /* 0x000fe20000000800 */
[----:B------:R3:W-:Y:S06]  /*3050*/  MEMBAR.ALL.CTA ;  /* 0x0000000000007992 */ /* 0x0007ec0000008000 */
[----:B---3--:R-:W3:Y:S01]  /*3060*/  FENCE.VIEW.ASYNC.S ;  /* 0x00000000000073c6 */ /* 0x008ee20000000000 */
[----:B------:R-:W-:Y:S01]  /*3070*/  SEL R11, R11, RZ, P1 ;  /* 0x000000ff0b0b7207 */ /* 0x000fe20000800000 */
[----:B---3--:R3:W-:Y:S01]  /*3080*/  SYNCS.ARRIVE.TRANS64.RED.A1T0 RZ, [R2+URZ], RZ ;  /* 0x000000ff02ff79a7 */ /* 0x0087e200081004ff */
[----:B--2---:R-:W-:-:S02]  /*3090*/  LOP3.LUT P3, RZ, R6, 0x1, RZ, 0xc0, !PT ;  /* 0x0000000106ff7812 */ /* 0x004fc4000786c0ff */
[----:B------:R-:W-:-:S04]  /*30a0*/  SEL R5, RZ, 0x1, P1 ;  /* 0x00000001ff057807 */ /* 0x000fc80000800000 */
[----:B------:R-:W-:Y:S02]  /*30b0*/  LOP3.LUT R10, R10, R5, RZ, 0x3c, !PT ;  /* 0x000000050a0a7212 */ /* 0x000fe400078e3cff */
[----:B---3--:R-:W-:-:S04]  /*30c0*/  SEL R2, RZ, 0x1, P0 ;  /* 0x00000001ff027807 */ /* 0x008fc80000000000 */
[----:B------:R-:W-:Y:S01]  /*30d0*/  LOP3.LUT R9, R9, R2, RZ, 0x3c, !PT ;  /* 0x0000000209097212 */ /* 0x000fe200078e3cff */
[----:B------:R-:W-:Y:S06]  /*30e0*/  @P3 BRA `(.L_x_56) ;  /* 0xfffffffc002c3947 */ /* 0x000fec000383ffff */
[----:B------:R-:W-:Y:S01]  /*30f0*/  ULEA UR4, UR5, UR6, 0x3 ;  /* 0x0000000605047291 */ /* 0x000fe2000f8e18ff */
[----:B------:R-:W-:-:S08]  /*3100*/  SHF.L.U32 R3, R12, 0x1f, RZ ;  /* 0x0000001f0c037819 */ /* 0x000fd000000006ff */
[----:B------:R-:W2:Y:S02]  /*3110*/  SYNCS.PHASECHK.TRANS64 P0, [UR4+0xc0], R3 ;  /* 0x0000c003ff0075a7 */ /* 0x000ea40008001004 */
[----:B--2---:R-:W-:Y:S05]  /*3120*/  @P0 BRA `(.L_x_57) ;  /* 0x0000000000080947 */ /* 0x004fea0003800000 */
[----:B------:R-:W2:Y:S02]  /*3130*/  SYNCS.PHASECHK.TRANS64.TRYWAIT P0, [UR4+0xc0], R3 ;  /* 0x0000c003ff0075a7 */ /* 0x000ea40008001104 */
[----:B--2---:R-:W-:Y:S05]  /*3140*/  @!P0 BRA `(.L_x_58) ;  /* 0x0000005000288947 */ /* 0x004fea0003800000 */
.L_x_57:
[----:B------:R-:W-:-:S04]  /*3150*/  UIADD3 UR7, UPT, UPT, UR5, 0x1, URZ ;  /* 0x0000000105077890 */ /* 0x000fc8000fffe0ff */
[----:B------:R-:W-:-:S04]  /*3160*/  UISETP.NE.AND UP0, UPT, UR7, 0x2, UPT ;  /* 0x000000020700788c */ /* 0x000fc8000bf05270 */
[----:B------:R-:W-:Y:S02]  /*3170*/  USEL UR8, URZ, 0x1, UP0 ;  /* 0x00000001ff087887 */ /* 0x000fe40008000000 */
[----:B------:R-:W-:-:S04]  /*3180*/  USEL UR7, UR7, URZ, UP0 ;  /* 0x000000ff07077287 */ /* 0x000fc80008000000 */
[----:B------:R-:W-:Y:S01]  /*3190*/  ULEA UR7, UR7, UR6, 0x3 ;  /* 0x0000000607077291 */ /* 0x000fe2000f8e18ff */
[----:B--2---:R-:W-:-:S04]  /*31a0*/  LOP3.LUT R3, R12, UR8, RZ, 0x3c, !PT ;  /* 0x000000080c037c12 */ /* 0x004fc8000f8e3cff */
[----:B------:R-:W-:-:S04]  /*31b0*/  SHF.L.U32 R0, R3, 0x1f, RZ ;  /* 0x0000001f03007819 */ /* 0x000fc800000006ff */
[----:B------:R-:W2:Y:S02]  /*31c0*/  SYNCS.PHASECHK.TRANS64 P0, [UR7+0xc0], R0 ;  /* 0x0000c000ff0075a7 */ /* 0x000ea40008001007 */
[----:B-12---:R-:W-:Y:S05]  /*31d0*/  @P0 EXIT ;  /* 0x000000000000094d */ /* 0x006fea0003800000 */
[----:B------:R-:W-:Y:S02]  /*31e0*/  SHF.L.U32 R3, R3, 0x1f, RZ ;  /* 0x0000001f03037819 */ /* 0x000fe400000006ff */
[----:B------:R-:W-:-:S07]  /*31f0*/  MOV R0, UR7 ;  /* 0x0000000700007c02 */ /* 0x000fce0008000f00 */
.L_x_59:
[----:B-1----:R1:W2:Y:S02]  /*3200*/  SYNCS.PHASECHK.TRANS64.TRYWAIT P0, [R0+URZ+0xc0], R3 ;  /* 0x0000c003000075a7 */ /* 0x0022a400080011ff */
[----:B--2---:R-:W-:Y:S05]  /*3210*/  @!P0 NANOSLEEP.SYNCS 0x989680 ;  /* 0x009896800000895d */ /* 0x004fea0003900000 */
[----:B------:R-:W2:Y:S02]  /*3220*/  @!P0 SYNCS.PHASECHK.TRANS64 P0, [R0+URZ+0xc0], R3 ;  /* 0x0000c003000085a7 */ /* 0x000ea400080010ff */
[----:B--2---:R-:W-:Y:S05]  /*3230*/  @P0 EXIT ;  /* 0x000000000000094d */ /* 0x004fea0003800000 */
[----:B------:R-:W-:Y:S05]  /*3240*/  BRA `(.L_x_59) ;  /* 0xfffffffc00ec7947 */ /* 0x000fea000383ffff */
.L_x_52:
[----:B------:R-:W-:Y:S05]  /*3250*/  BRA.U UP5, `(.L_x_60) ;  /* 0x0000000d05d87547 */ /* 0x000fea000b800000 */
[----:B------:R-:W2:Y:S01]  /*3260*/  S2UR UR7, SR_CgaCtaId ;  /* 0x00000000000779c3 */ /* 0x000ea20000008800 */
[----:B------:R-:W-:Y:S01]  /*3270*/  UMOV UR4, 0x40 ;  /* 0x0000004000047882 */ /* 0x000fe20000000000 */
[----:B------:R-:W-:Y:S01]  /*3280*/  NOP ;  /* 0x0000000000007918 */ /* 0x000fe20000000000 */
[----:B------:R-:W-:Y:S01]  /*3290*/  UMOV UR6, 0x400 ;  /* 0x0000040000067882 */ /* 0x000fe20000000000 */
[----:B--2---:R-:W-:Y:S02]  /*32a0*/  ULEA UR5, UR7, UR4, 0x18 ;  /* 0x0000000407057291 */ /* 0x004fe4000f8ec0ff */
[----:B------:R-:W-:-:S07]  /*32b0*/  ULEA UR6, UR7, UR6, 0x18 ;  /* 0x0000000607067291 */ /* 0x000fce000f8ec0ff */
[----:B------:R-:W2:Y:S02]  /*32c0*/  LDS.U8 R0, [UR5+0x1c] ;  /* 0x00001c05ff007984 */ /* 0x000ea40008000000 */
[----:B--2---:R-:W-:-:S13]  /*32d0*/  ISETP.NE.AND P0, PT, R0, RZ, PT ;  /* 0x000000ff0000720c */ /* 0x004fda0003f05270 */
[----:B------:R-:W-:Y:S05]  /*32e0*/  @P0 BRA `(.L_x_61) ;  /* 0x0000000000580947 */ /* 0x000fea0003800000 */
[----:B------:R-:W-:-:S13]  /*32f0*/  ELECT P0, URZ, PT ;  /* 0x0000000000ff782f */ /* 0x000fda0003800000 */
[----:B------:R-:W-:Y:S05]  /*3300*/  @!P0 BRA `(.L_x_62) ;  /* 0x0000000000608947 */ /* 0x000fea0003800000 */
[----:B------:R-:W-:Y:S01]  /*3310*/  UMOV UR4, 0x10 ;  /* 0x0000001000047882 */ /* 0x000fe20000000000 */
[----:B------:R-:W-:Y:S01]  /*3320*/  HFMA2 R0, -RZ, RZ, 0, 5.9604644775390625e-08 ;  /* 0x00000001ff007431 */ /* 0x000fe200000001ff */
[----:B------:R-:W-:-:S03]  /*3330*/  MOV R3, 0xffff ;  /* 0x0000ffff00037802 */ /* 0x000fc60000000f00 */
[----:B------:R-:W-:Y:S04]  /*3340*/  DEPBAR.LE SB2, 0x36 ;  /* 0x0000ad800000791a */ /* 0x000fe80000000000 */
[----:B------:R-:W2:Y:S02]  /*3350*/  UTCATOMSWS.FIND_AND_SET.ALIGN UP0, UR4, UR4 ;  /* 0x00000004000475e3 */ /* 0x000ea40008000800 */
[----:B--2---:R-:W-:Y:S01]  /*3360*/  MOV R4, UR4 ;  /* 0x0000000400047c02 */ /* 0x004fe20008000f00 */
[----:B------:R-:W-:Y:S06]  /*3370*/  BRA.U UP0, `(.L_x_63) ;  /* 0x0000000100187547 */ /* 0x000fec000b800000 */
.L_x_64:
[----:B------:R-:W-:Y:S05]  /*3380*/  NANOSLEEP 0x64 ;  /* 0x000000640000795d */ /* 0x000fea0003800000 */
[----:B------:R-:W-:-:S05]  /*3390*/  UMOV UR4, 0x10 ;  /* 0x0000001000047882 */ /* 0x000fca0000000000 */
[----:B------:R-:W-:Y:S04]  /*33a0*/  DEPBAR.LE SB2, 0x36 ;  /* 0x0000ad800000791a */ /* 0x000fe80000000000 */
[----:B------:R-:W2:Y:S02]  /*33b0*/  UTCATOMSWS.FIND_AND_SET.ALIGN UP0, UR4, UR4 ;  /* 0x00000004000475e3 */ /* 0x000ea40008000800 */
[----:B--2---:R-:W-:Y:S01]  /*33c0*/  MOV R4, UR4 ;  /* 0x0000000400047c02 */ /* 0x004fe20008000f00 */
[----:B------:R-:W-:Y:S05]  /*33d0*/  BRA.U !UP0, `(.L_x_64) ;  /* 0xfffffffd08e87547 */ /* 0x000fea000b83ffff */
.L_x_63:
[-C--:B------:R-:W-:Y:S02]  /*33e0*/  SHF.L.U32 R3, R3, R4.reuse, RZ ;  /* 0x0000000403037219 */ /* 0x080fe400000006ff */
[----:B------:R-:W-:Y:S01]  /*33f0*/  SHF.L.U32 R0, R0, R4, RZ ;  /* 0x0000000400007219 */ /* 0x000fe200000006ff */
[----:B------:R-:W-:Y:S02]  /*3400*/  IMAD.SHL.U32 R4, R4, 0x20, RZ ;  /* 0x0000002004047824 */ /* 0x000fe400078e00ff */
[----:B------:R2:W-:Y:S04]  /*3410*/  ATOMS.OR RZ, [UR5+0x14], R3 ;  /* 0x00001403ffff798c */ /* 0x0005e8000b000005 */
[----:B------:R2:W-:Y:S04]  /*3420*/  ATOMS.OR RZ, [UR5+0x18], R0 ;  /* 0x00001800ffff798c */ /* 0x0005e8000b000005 */
[----:B------:R2:W-:Y:S01]  /*3430*/  STS [UR6+0x160], R4 ;  /* 0x00016004ff007988 */ /* 0x0005e20008000806 */
[----:B------:R-:W-:Y:S05]  /*3440*/  BRA `(.L_x_62) ;  /* 0x0000000000107947 */ /* 0x000fea0003800000 */
.L_x_61:
[----:B------:R-:W-:Y:S02]  /*3450*/  MOV R0, 0xffffffff ;  /* 0xffffffff00007802 */ /* 0x000fe40000000f00 */
[----:B------:R-:W-:-:S03]  /*3460*/  MOV R4, 0x3490 ;  /* 0x0000349000047802 */ /* 0x000fc60000000f00 */
[----:B------:R2:W-:Y:S04]  /*3470*/  STS [UR6+0x160], R0 ;  /* 0x00016000ff007988 */ /* 0x0005e80008000806 */
[----:B-12--5:R-:W-:Y:S05]  /*3480*/  CALL.REL.NOINC `($__internal_1_$__cuda_sm10x_tcgen05_guardrail_trap_phase_invalid_during_alloc) ;  /* 0x0000005000e47944 */ /* 0x026fea0003c00000 */
.L_x_62:
[----:B------:R-:W-:Y:S05]  /*3490*/  WARPSYNC.ALL ;  /* 0x0000000000007948 */ /* 0x000fea0003800000 */
[----:B------:R-:W3:Y:S01]  /*34a0*/  S2UR UR4, SR_CgaCtaId ;  /* 0x00000000000479c3 */ /* 0x000ee20000008800 */
[----:B------:R-:W-:Y:S01]  /*34b0*/  UMOV UR26, 0x400 ;  /* 0x00000400001a7882 */ /* 0x000fe20000000000 */
[----:B------:R-:W-:-:S06]  /*34c0*/  NOP ;  /* 0x0000000000007918 */ /* 0x000fcc0000000000 */
[----:B------:R-:W-:Y:S06]  /*34d0*/  BAR.ARV 0x6, 0xa0 ;  /* 0x0182800000007b1d */ /* 0x000fec0000002000 */
[----:B------:R-:W4:Y:S01]  /*34e0*/  LDCU UR5, c[0x0][0x38c] ;  /* 0x00007180ff0577ac */ /* 0x000f220008000800 */
[----:B------:R-:W-:Y:S01]  /*34f0*/  LOP3.LUT R2, R2, 0xffff, RZ, 0xc0, !PT ;  /* 0x0000ffff02027812 */ /* 0x000fe200078ec0ff */
[----:B------:R-:W-:Y:S01]  /*3500*/  IMAD.MOV.U32 R11, RZ, RZ, 0x1 ;  /* 0x00000001ff0b7424 */ /* 0x000fe200078e00ff */
[----:B------:R-:W-:Y:S01]  /*3510*/  CS2R R8, SRZ ;  /* 0x0000000000087805 */ /* 0x000fe2000001ff00 */
[----:B------:R-:W1:Y:S01]  /*3520*/  LDCU UR7, c[0x0][0x38c] ;  /* 0x00007180ff0777ac */ /* 0x000e620008000800 */
[----:B------:R-:W-:Y:S01]  /*3530*/  R2UR UR27, R2 ;  /* 0x00000000021b72ca */ /* 0x000fe200000e0000 */
[----:B------:R-:W-:Y:S01]  /*3540*/  IMAD.MOV.U32 R10, RZ, RZ, RZ ;  /* 0x000000ffff0a7224 */ /* 0x000fe200078e00ff */
[----:B------:R-:W-:Y:S01]  /*3550*/  UMOV UR30, URZ ;  /* 0x000000ff001e7c82 */ /* 0x000fe20008000000 */
[----:B------:R-:W-:Y:S01]  /*3560*/  UMOV UR24, URZ ;  /* 0x000000ff00187c82 */ /* 0x000fe20008000000 */
[----:B---3--:R-:W-:Y:S01]  /*3570*/  ULEA UR26, UR4, UR26, 0x18 ;  /* 0x0000001a041a7291 */ /* 0x008fe2000f8ec0ff */
[----:B------:R-:W-:Y:S01]  /*3580*/  UMOV UR38, 0x0 ;  /* 0x0000000000267882 */ /* 0x000fe20000000000 */
[----:B------:R-:W-:-:S02]  /*3590*/  UMOV UR39, 0x4200490 ;  /* 0x0420049000277882 */ /* 0x000fc40000000000 */
[----:B------:R-:W-:Y:S02]  /*35a0*/  UIADD3 UR4, UPT, UPT, UR26, 0x4400, URZ ;  /* 0x000044001a047890 */ /* 0x000fe4000fffe0ff */
[----:B------:R-:W-:Y:S02]  /*35b0*/  UIADD3 UR6, UPT, UPT, UR26, 0x14400, URZ ;  /* 0x000144001a067890 */ /* 0x000fe4000fffe0ff */
[----:B----4-:R-:W-:Y:S01]  /*35c0*/  UIADD3 UR5, UPT, UPT, UR5, 0x7f, URZ ;  /* 0x0000007f05057890 */ /* 0x010fe2000fffe0ff */
[----:B--2---:R-:W2:Y:S01]  /*35d0*/  LDS R0, [UR26+0x160] ;  /* 0x0001601aff007984 */ /* 0x004ea20008000800 */
[----:B-1----:R-:W-:Y:S01]  /*35e0*/  UMOV UR36, 0x0 ;  /* 0x0000000000247882 */ /* 0x002fe20000000000 */
[----:B------:R-:W-:Y:S01]  /*35f0*/  UMOV UR37, 0x4200490 ;  /* 0x0420049000257882 */ /* 0x000fe20000000000 */
[----:B------:R-:W-:Y:S02]  /*3600*/  USHF.R.S32.HI UR40, URZ, 0x1f, UR5 ;  /* 0x0000001fff287899 */ /* 0x000fe40008011405 */
[----:B------:R-:W-:-:S02]  /*3610*/  UISETP.GE.AND UP4, UPT, UR7, 0x1, UPT ;  /* 0x000000010700788c */ /* 0x000fc4000bf86270 */
[----:B------:R-:W-:Y:S02]  /*3620*/  ULEA.HI UR40, UR40, UR5, URZ, 0x7 ;  /* 0x0000000528287291 */ /* 0x000fe4000f8f38ff */
[----:B------:R-:W-:Y:S02]  /*3630*/  USHF.R.U32.HI UR5, URZ, 0x4, UR4 ;  /* 0x00000004ff057899 */ /* 0x000fe40008011604 */
[----:B------:R-:W-:Y:S02]  /*3640*/  USHF.R.S32.HI UR40, URZ, 0x7, UR40 ;  /* 0x00000007ff287899 */ /* 0x000fe40008011428 */
[----:B------:R-:W-:Y:S02]  /*3650*/  USHF.R.U32.HI UR4, URZ, 0x4, UR6 ;  /* 0x00000004ff047899 */ /* 0x000fe40008011606 */
[----:B------:R-:W-:Y:S02]  /*3660*/  UISETP.LT.AND UP0, UPT, UR40, 0x1, UPT ;  /* 0x000000012800788c */ /* 0x000fe4000bf01270 */
[----:B------:R-:W-:-:S02]  /*3670*/  ULOP3.LUT UR5, UR5, 0x3fff, URZ, 0xc0, !UPT ;  /* 0x00003fff05057892 */ /* 0x000fc4000f8ec0ff */
[----:B------:R-:W-:Y:S02]  /*3680*/  ULOP3.LUT UR4, UR4, 0x3fff, URZ, 0xc0, !UPT ;  /* 0x00003fff04047892 */ /* 0x000fe4000f8ec0ff */
[----:B------:R-:W-:Y:S02]  /*3690*/  USEL UR41, UR40, 0x1, !UP0 ;  /* 0x0000000128297887 */ /* 0x000fe4000c000000 */
[----:B------:R-:W-:Y:S02]  /*36a0*/  ULOP3.LUT UR28, UR5, 0x10000, URZ, 0xfc, !UPT ;  /* 0x00010000051c7892 */ /* 0x000fe4000f8efcff */
[----:B------:R-:W-:Y:S02]  /*36b0*/  ULOP3.LUT UR29, UR4, 0x10000, URZ, 0xfc, !UPT ;  /* 0x00010000041d7892 */ /* 0x000fe4000f8efcff */
[----:B------:R-:W-:Y:S01]  /*36c0*/  UIADD3 UR41, UPT, UPT, -UR41, URZ, URZ ;  /* 0x000000ff29297290 */ /* 0x000fe2000fffe1ff */
[----:B------:R-:W-:Y:S01]  /*36d0*/  UMOV UR34, 0x0 ;  /* 0x0000000000227882 */ /* 0x000fe20000000000 */
[----:B------:R-:W-:Y:S01]  /*36e0*/  UMOV UR35, 0x4200490 ;  /* 0x0420049000237882 */ /* 0x000fe20000000000 */
[----:B------:R-:W-:Y:S01]  /*36f0*/  UMOV UR32, 0x0 ;  /* 0x0000000000207882 */ /* 0x000fe20000000000 */
[----:B------:R-:W-:Y:S01]  /*3700*/  UMOV UR33, 0x4200490 ;  /* 0x0420049000217882 */ /* 0x000fe20000000000 */
[----:B--2---:R-:W-:-:S15]  /*3710*/  R2UR UR42, R0 ;  /* 0x00000000002a72ca */ /* 0x004fde00000e0000 */
.L_x_71:
[----:B------:R-:W-:Y:S02]  /*3720*/  LEA R0, R10, UR26, 0x3 ;  /* 0x0000001a0a007c11 */ /* 0x000fe4000f8e18ff */
[----:B------:R-:W-:Y:S02]  /*3730*/  SHF.L.U32 R5, R9, 0x1f, RZ ;  /* 0x0000001f09057819 */ /* 0x000fe400000006ff */
[----:B------:R-:W-:Y:S01]  /*3740*/  PLOP3.LUT P0, PT, PT, PT, UP4, 0x80, 0x8 ;  /* 0x000000000008781c */ /* 0x000fe20003f0f048 */
[----:B------:R-:W-:Y:S01]  /*3750*/  VIADD R3, R0, 0xc0 ;  /* 0x000000c000037836 */ /* 0x000fe20000000000 */
[----:B-1----:R-:W1:Y:S02]  /*3760*/  SYNCS.PHASECHK.TRANS64.TRYWAIT P1, [R0+URZ+0xb0], R5 ;  /* 0x0000b005000075a7 */ /* 0x002e6400080211ff */
[----:B-1-3--:R-:W-:Y:S09]  /*3770*/  @!P1 BRA `(.L_x_65) ;  /* 0x0000004800b49947 */ /* 0x00aff20003800000 */
.L_x_140:
[----:B------:R-:W-:Y:S01]  /*3780*/  LEA R4, R10, UR26, 0x4 ;  /* 0x0000001a0a047c11 */ /* 0x000fe2000f8e20ff */
[----:B------:R-:W-:Y:S01]  /*3790*/  @UP4 ULEA UR4, UR24, UR26, 0x3 ;  /* 0x0000001a18044291 */ /* 0x000fe2000f8e18ff */
[----:B------:R-:W-:Y:S01]  /*37a0*/  PLOP3.LUT P2, PT, PT, PT, PT, 0x80, 0x8 ;  /* 0x000000000008781c */ /* 0x000fe20003f4f070 */
[----:B------:R-:W-:Y:S01]  /*37b0*/  ULEA UR31, UR30, UR26, 0x3 ;  /* 0x0000001a1e1f7291 */ /* 0x000fe2000f8e18ff */
[----:B------:R-:W-:Y:S02]  /*37c0*/  PRMT R3, RZ, 0x654, R3 ;  /* 0x00000654ff037816 */ /* 0x000fe40000000003 */
[----:B-1----:R-:W1:Y:S01]  /*37d0*/  LDS.128 R4, [R4+0x140] ;  /* 0x0001400004047984 */ /* 0x002e620000000c00 */
[----:B------:R-:W-:Y:S02]  /*37e0*/  @P0 SHF.L.U32 R2, R8, 0x1f, RZ ;  /* 0x0000001f08020819 */ /* 0x000fe400000006ff */
[----:B------:R-:W-:Y:S01]  /*37f0*/  SHF.L.U32 R0, R11, 0x1f, RZ ;  /* 0x0000001f0b007819 */ /* 0x000fe200000006ff */
[----:B------:R-:W-:Y:S01]  /*3800*/  @!PT LDS RZ, [RZ] ;  /* 0x00000000fffff984 */ /* 0x000fe20000000800 */
[----:B------:R-:W-:Y:S01]  /*3810*/  @!PT LDS RZ, [RZ] ;  /* 0x00000000fffff984 */ /* 0x000fe20000000800 */
[----:B------:R-:W-:Y:S01]  /*3820*/  @!PT LDS RZ, [RZ] ;  /* 0x00000000fffff984 */ /* 0x000fe20000000800 */
[----:B------:R-:W-:Y:S01]  /*3830*/  @!PT LDS RZ, [RZ] ;  /* 0x00000000fffff984 */ /* 0x000fe20000000800 */
[----:B------:R2:W-:Y:S06]  /*3840*/  MEMBAR.ALL.CTA ;  /* 0x0000000000007992 */ /* 0x0005ec0000008000 */
[----:B--2---:R-:W2:Y:S02]  /*3850*/  FENCE.VIEW.ASYNC.S ;  /* 0x00000000000073c6 */ /* 0x004ea40000000000 */
[----:B--2---:R2:W-:Y:S01]  /*3860*/  SYNCS.ARRIVE.TRANS64.RED.A1T0 RZ, [R3+URZ], RZ ;  /* 0x000000ff03ff79a7 */ /* 0x0045e200081004ff */
[----:B------:R2:W3:Y:S01]  /*3870*/  @P0 SYNCS.PHASECHK.TRANS64.TRYWAIT P2, [UR4], R2 ;  /* 0x00000002ff0005a7 */ /* 0x0004e20008041104 */
[----:B------:R-:W-:Y:S01]  /*3880*/  ULEA.HI UR4, UR30, UR30, URZ, 0x1 ;  /* 0x0000001e1e047291 */ /* 0x000fe2000f8f08ff */
[----:B-1----:R-:W-:-:S03]  /*3890*/  LOP3.LUT P1, RZ, R6, 0x1, RZ, 0xc0, !PT ;  /* 0x0000000106ff7812 */ /* 0x002fc6000782c0ff */
[----:B------:R-:W-:Y:S02]  /*38a0*/  USHF.L.U32 UR11, UR4, 0x6, URZ ;  /* 0x00000006040b7899 */ /* 0x000fe400080006ff */
[----:B------:R-:W-:Y:S02]  /*38b0*/  ULOP3.LUT UR4, UR4, 0xffe, URZ, 0xc0, !UPT ;  /* 0x00000ffe04047892 */ /* 0x000fe4000f8ec0ff */
[----:B------:R-:W-:Y:S02]  /*38c0*/  ULOP3.LUT UR11, UR11, 0xffffff80, URZ, 0xc0, !UPT ;  /* 0xffffff800b0b7892 */ /* 0x000fe4000f8ec0ff */
[----:B------:R-:W-:Y:S02]  /*38d0*/  UIADD3 UR4, UPT, UPT, -UR4, UR30, URZ ;  /* 0x0000001e04047290 */ /* 0x000fe4000fffe1ff */
[----:B------:R-:W-:Y:S01]  /*38e0*/  UIADD3 UR11, UPT, UPT, UR42, UR11, URZ ;  /* 0x0000000b2a0b7290 */ /* 0x000fe2000fffe0ff */
[----:B------:R-:W1:Y:S03]  /*38f0*/  SYNCS.PHASECHK.TRANS64.TRYWAIT P0, [UR31+0xf0], R0 ;  /* 0x0000f000ff0075a7 */ /* 0x000e66000800111f */
[----:B------:R-:W-:Y:S01]  /*3900*/  ULEA UR11, UR4, UR11, 0x14 ;  /* 0x0000000b040b7291 */ /* 0x000fe2000f8ea0ff */
[----:B-123--:R-:W-:Y:S11]  /*3910*/  @!P0 BRA `(.L_x_66) ;  /* 0x0000004800608947 */ /* 0x00eff60003800000 */
.L_x_142:
[----:B------:R-:W-:Y:S01]  /*3920*/  IADD3 R10, PT, PT, R10, 0x1, RZ ;  /* 0x000000010a0a7810 */ /* 0x000fe20007ffe0ff */
[----:B------:R-:W-:Y:S06]  /*3930*/  BRA.U !UP4, `(.L_x_67) ;  /* 0x000000010cc07547 */ /* 0x000fec000b800000 */
[----:B------:R-:W-:Y:S01]  /*3940*/  UPLOP3.LUT UP2, UPT, UPT, UPT, UPT, 0x40, 0x4 ;  /* 0x000000000004789c */ /* 0x000fe20003f4e870 */
[----:B------:R-:W-:Y:S01]  /*3950*/  UMOV UR23, UR41 ;  /* 0x0000002900177c82 */ /* 0x000fe20008000000 */
[----:B------:R-:W-:Y:S01]  /*3960*/  UMOV UR22, UR40 ;  /* 0x0000002800167c82 */ /* 0x000fe20008000000 */
[----:B------:R-:W-:-:S08]  /*3970*/  UMOV UR10, UR24 ;  /* 0x00000018000a7c82 */ /* 0x000fd00008000000 */
.L_x_70:
[----:B------:R-:W-:Y:S02]  /*3980*/  UIADD3 UR23, UPT, UPT, UR23, 0x1, URZ ;  /* 0x0000000117177890 */ /* 0x000fe4000fffe0ff */
[----:B--2---:R-:W-:Y:S02]  /*3990*/  ULEA UR5, UR10, UR26, 0x3 ;  /* 0x0000001a0a057291 */ /* 0x004fe4000f8e18ff */
[----:B------:R-:W-:Y:S01]  /*39a0*/  UISETP.NE.AND UP3, UPT, UR23, URZ, UPT ;  /* 0x000000ff1700728c */ /* 0x000fe2000bf65270 */
[----:B---3--:R-:W-:Y:S10]  /*39b0*/  @P2 BRA `(.L_x_68) ;  /* 0x00000000000c2947 */ /* 0x008ff40003800000 */
[----:B-1----:R-:W-:Y:S04]  /*39c0*/  SHF.L.U32 R3, R8, 0x1f, RZ ;  /* 0x0000001f08037819 */ /* 0x002fe800000006ff */
[----:B------:R-:W1:Y:S02]  /*39d0*/  SYNCS.PHASECHK.TRANS64.TRYWAIT P0, [UR5], R3 ;  /* 0x00000003ff0075a7 */ /* 0x000e640008001105 */
[----:B-1----:R-:W-:Y:S05]  /*39e0*/  @!P0 BRA `(.L_x_69) ;  /* 0x0000004800448947 */ /* 0x002fea0003800000 */
.L_x_68:
[----:B------:R-:W-:Y:S01]  /*39f0*/  UISETP.NE.AND UP0, UPT, UR22, 0x1, UPT ;  /* 0x000000011600788c */ /* 0x000fe2000bf05270 */
[----:B------:R-:W-:Y:S01]  /*3a00*/  PLOP3.LUT P2, PT, PT, PT, PT, 0x80, 0x8 ;  /* 0x000000000008781c */ /* 0x000fe20003f4f070 */
[----:B------:R-:W-:Y:S02]  /*3a10*/  UIADD3 UR4, UPT, UPT, UR10, 0x1, URZ ;  /* 0x000000010a047890 */ /* 0x000fe4000fffe0ff */
[----:B------:R-:W-:Y:S02]  /*3a20*/  UIADD3 UR25, UPT, UPT, UR5, 0x40, URZ ;  /* 0x0000004005197890 */ /* 0x000fe4000fffe0ff */
[----:B------:R-:W-:Y:S01]  /*3a30*/  UISETP.NE.AND UP1, UPT, UR4, 0x8, UPT ;  /* 0x000000080400788c */ /* 0x000fe2000bf25270 */
[----:B------:R-:W-:Y:S01]  /*3a40*/  PLOP3.LUT P0, PT, PT, PT, UP0, 0x80, 0x8 ;  /* 0x000000000008781c */ /* 0x000fe20003f0f008 */
[----:B------:R-:W-:Y:S02]  /*3a50*/  UIADD3 UR22, UPT, UPT, UR22, -0x1, URZ ;  /* 0xffffffff16167890 */ /* 0x000fe4000fffe0ff */
[----:B------:R-:W-:Y:S02]  /*3a60*/  USEL UR6, URZ, 0x1, UP1 ;  /* 0x00000001ff067887 */ /* 0x000fe40008800000 */
[----:B------:R-:W-:Y:S01]  /*3a70*/  USEL UR24, UR4, URZ, UP1 ;  /* 0x000000ff04187287 */ /* 0x000fe20008800000 */
[----:B------:R-:W-:Y:S01]  /*3a80*/  UMOV UR7, 0x40004040 ;  /* 0x4000404000077882 */ /* 0x000fe20000000000 */
[----:B------:R-:W-:Y:S02]  /*3a90*/  UMOV UR5, 0x40004040 ;  /* 0x4000404000057882 */ /* 0x000fe40000000000 */
[----:B------:R-:W-:Y:S01]  /*3aa0*/  @UP0 ULEA UR4, UR24, UR26, 0x3 ;  /* 0x0000001a18040291 */ /* 0x000fe2000f8e18ff */
[----:B------:R-:W-:Y:S01]  /*3ab0*/  LOP3.LUT R8, R8, UR6, RZ, 0x3c, !PT ;  /* 0x0000000608087c12 */ /* 0x000fe2000f8e3cff */
[----:B------:R-:W-:Y:S01]  /*3ac0*/  ULEA UR6, UR10, UR29, 0xa ;  /* 0x0000001d0a067291 */ /* 0x000fe2000f8e50ff */
[----:B------:R-:W-:Y:S02]  /*3ad0*/  UMOV UR21, 0x40004040 ;  /* 0x4000404000157882 */ /* 0x000fe40000000000 */
[----:B-1----:R-:W-:Y:S01]  /*3ae0*/  @P0 SHF.L.U32 R0, R8, 0x1f, RZ ;  /* 0x0000001f08000819 */ /* 0x002fe200000006ff */
[----:B------:R-:W-:Y:S02]  /*3af0*/  UIADD3 UR20, UPT, UPT, UR6, 0x2, URZ ;  /* 0x0000000206147890 */ /* 0x000fe4000fffe0ff */
[----:B------:R-:W-:Y:S01]  /*3b00*/  UIADD3 UR16, UPT, UPT, UR6, 0x4, URZ ;  /* 0x0000000406107890 */ /* 0x000fe2000fffe0ff */
[----:B------:R2:W3:Y:S01]  /*3b10*/  @P0 SYNCS.PHASECHK.TRANS64.TRYWAIT P2, [UR4], R0 ;  /* 0x00000000ff0005a7 */ /* 0x0004e20008041104 */
[----:B------:R-:W-:Y:S02]  /*3b20*/  ULEA UR4, UR10, UR28, 0x9 ;  /* 0x0000001c0a047291 */ /* 0x000fe4000f8e48ff */
[----:B------:R-:W-:Y:S02]  /*3b30*/  UIADD3 UR12, UPT, UPT, UR6, 0x6, URZ ;  /* 0x00000006060c7890 */ /* 0x000fe4000fffe0ff */
[----:B------:R-:W-:Y:S02]  /*3b40*/  UIADD3 UR18, UPT, UPT, UR4, 0x2, URZ ;  /* 0x0000000204127890 */ /* 0x000fe4000fffe0ff */
[----:B------:R-:W-:Y:S02]  /*3b50*/  UIADD3 UR14, UPT, UPT, UR4, 0x4, URZ ;  /* 0x00000004040e7890 */ /* 0x000fe4000fffe0ff */
[----:B------:R-:W-:Y:S01]  /*3b60*/  UIADD3 UR8, UPT, UPT, UR4, 0x6, URZ ;  /* 0x0000000604087890 */ /* 0x000fe2000fffe0ff */
[----:B------:R2:W-:Y:S01]  /*3b70*/  UTCQMMA gdesc[UR4], gdesc[UR6], tmem[UR11], tmem[UR38], idesc[UR39], UP2 ;  /* 0x00ff2606040075ea */ /* 0x0005e2000900030b */
[----:B------:R-:W-:Y:S01]  /*3b80*/  UPLOP3.LUT UP2, UPT, UPT, UPT, UPT, 0x80, 0x8 ;  /* 0x000000000008789c */ /* 0x000fe20003f4f070 */
[----:B------:R-:W-:Y:S01]  /*3b90*/  UMOV UR19, 0x40004040 ;  /* 0x4000404000137882 */ /* 0x000fe20000000000 */
[----:B------:R-:W-:Y:S01]  /*3ba0*/  UMOV UR17, 0x40004040 ;  /* 0x4000404000117882 */ /* 0x000fe20000000000 */
[----:B------:R2:W-:Y:S01]  /*3bb0*/  UTCQMMA gdesc[UR18], gdesc[UR20], tmem[UR11], tmem[UR36], idesc[UR37], UPT ;  /* 0x00ff2414120075ea */ /* 0x0005e2000b80030b */
[----:B------:R-:W-:Y:S01]  /*3bc0*/  UMOV UR15, 0x40004040 ;  /* 0x40004040000f7882 */ /* 0x000fe20000000000 */
[----:B------:R-:W-:Y:S01]  /*3bd0*/  UMOV UR13, 0x40004040 ;  /* 0x40004040000d7882 */ /* 0x000fe20000000000 */
[----:B------:R-:W-:Y:S01]  /*3be0*/  UMOV UR9, 0x40004040 ;  /* 0x4000404000097882 */ /* 0x000fe20000000000 */
[----:B------:R2:W-:Y:S01]  /*3bf0*/  UTCQMMA gdesc[UR14], gdesc[UR16], tmem[UR11], tmem[UR34], idesc[UR35], UPT ;  /* 0x00ff22100e0075ea */ /* 0x0005e2000b80030b */
[----:B------:R2:W-:Y:S01]  /*3c00*/  UTCQMMA gdesc[UR8], gdesc[UR12], tmem[UR11], tmem[UR32], idesc[UR33], UPT ;  /* 0x00ff200c080075ea */ /* 0x0005e2000b80030b */
[----:B------:R2:W-:Y:S01]  /*3c10*/  UTCBAR.MULTICAST [UR25], URZ, UR27 ;  /* 0x000000ff190073e9 */ /* 0x0005e2000800081b */
[----:B------:R-:W-:Y:S01]  /*3c20*/  UMOV UR10, UR24 ;  /* 0x00000018000a7c82 */ /* 0x000fe20008000000 */
[----:B------:R-:W-:Y:S05]  /*3c30*/  BRA.U UP3, `(.L_x_70) ;  /* 0xfffffffd03507547 */ /* 0x000fea000b83ffff */
.L_x_67:
[----:B--2---:R-:W-:Y:S01]  /*3c40*/  UIADD3 UR4, UPT, UPT, UR30, 0x1, URZ ;  /* 0x000000011e047890 */ /* 0x004fe2000fffe0ff */
[C---:B------:R-:W-:Y:S01]  /*3c50*/  ISETP.NE.AND P0, PT, R10.reuse, 0x2, PT ;  /* 0x000000020a00780c */ /* 0x040fe20003f05270 */
[----:B------:R-:W-:Y:S02]  /*3c60*/  UIADD3 UR5, UPT, UPT, UR31, 0xd0, URZ ;  /* 0x000000d01f057890 */ /* 0x000fe4000fffe0ff */
[----:B------:R-:W-:Y:S01]  /*3c70*/  UISETP.NE.AND UP0, UPT, UR4, 0x4, UPT ;  /* 0x000000040400788c */ /* 0x000fe2000bf05270 */
[----:B-1----:R-:W-:Y:S02]  /*3c80*/  SEL R0, RZ, 0x1, P0 ;  /* 0x00000001ff007807 */ /* 0x002fe40000000000 */
[----:B------:R-:W-:Y:S01]  /*3c90*/  SEL R10, R10, RZ, P0 ;  /* 0x000000ff0a0a7207 */ /* 0x000fe20000000000 */
[----:B------:R-:W-:Y:S01]  /*3ca0*/  USEL UR6, URZ, 0x1, UP0 ;  /* 0x00000001ff067887 */ /* 0x000fe20008000000 */
[----:B------:R-:W-:Y:S01]  /*3cb0*/  LOP3.LUT R9, R9, R0, RZ, 0x3c, !PT ;  /* 0x0000000009097212 */ /* 0x000fe200078e3cff */
[----:B------:R-:W-:Y:S01]  /*3cc0*/  USEL UR30, UR4, URZ, UP0 ;  /* 0x000000ff041e7287 */ /* 0x000fe20008000000 */
[----:B------:R1:W-:Y:S03]  /*3cd0*/  UTCBAR [UR5], URZ ;  /* 0x000000ff050073e9 */ /* 0x0003e600080000ff */
[----:B------:R-:W-:Y:S01]  /*3ce0*/  LOP3.LUT R11, R11, UR6, RZ, 0x3c, !PT ;  /* 0x000000060b0b7c12 */ /* 0x000fe2000f8e3cff */
[----:B------:R-:W-:Y:S07]  /*3cf0*/  @P1 BRA `(.L_x_71) ;  /* 0xfffffff800881947 */ /* 0x000fee000383ffff */
[----:B------:R-:W2:Y:S01]  /*3d00*/  S2UR UR8, SR_CgaCtaId ;  /* 0x00000000000879c3 */ /* 0x000ea20000008800 */
[----:B------:R-:W-:Y:S01]  /*3d10*/  ELECT P0, URZ, PT ;  /* 0x0000000000ff782f */ /* 0x000fe20003800000 */
[----:B------:R-:W-:Y:S01]  /*3d20*/  IMAD.MOV.U32 R0, RZ, RZ, 0x1 ;  /* 0x00000001ff007424 */ /* 0x000fe200078e00ff */
[----:B------:R-:W-:Y:S01]  /*3d30*/  UIADD3 UR26, UPT, UPT, UR26, 0xf0, URZ ;  /* 0x000000f01a1a7890 */ /* 0x000fe2000fffe0ff */
[----:B------:R-:W-:Y:S01]  /*3d40*/  SHF.L.U32 R3, R11, 0x1f, RZ ;  /* 0x0000001f0b037819 */ /* 0x000fe200000006ff */
[----:B------:R-:W-:-:S03]  /*3d50*/  UMOV UR4, 0x40 ;  /* 0x0000004000047882 */ /* 0x000fc60000000000 */
[----:B------:R-:W-:Y:S01]  /*3d60*/  UVIRTCOUNT.DEALLOC.SMPOOL 0x80 ;  /* 0x000000800000784c */ /* 0x000fe20000000000 */
[----:B--2---:R-:W-:Y:S02]  /*3d70*/  ULEA UR8, UR8, UR4, 0x18 ;  /* 0x0000000408087291 */ /* 0x004fe4000f8ec0ff */
[----:B------:R-:W-:-:S07]  /*3d80*/  ULEA UR4, UR30, UR26, 0x3 ;  /* 0x0000001a1e047291 */ /* 0x000fce000f8e18ff */
[----:B------:R2:W-:Y:S02]  /*3d90*/  @P0 STS.U8 [UR8+0x1c], R0 ;  /* 0x00001c00ff000988 */ /* 0x0005e40008000008 */
[----:B------:R-:W4:Y:S02]  /*3da0*/  SYNCS.PHASECHK.TRANS64.TRYWAIT P0, [UR4], R3 ;  /* 0x00000003ff0075a7 */ /* 0x000f240008001104 */
[----:B--2-4-:R-:W-:Y:S05]  /*3db0*/  @!P0 BRA `(.L_x_72) ;  /* 0x0000004400688947 */ /* 0x014fea0003800000 */
.L_x_145:
[----:B------:R-:W-:-:S04]  /*3dc0*/  UIADD3 UR4, UPT, UPT, UR30, 0x1, URZ ;  /* 0x000000011e047890 */ /* 0x000fc8000fffe0ff */
[----:B------:R-:W-:-:S04]  /*3dd0*/  UISETP.NE.AND UP0, UPT, UR4, 0x4, UPT ;  /* 0x000000040400788c */ /* 0x000fc8000bf05270 */
[----:B------:R-:W-:Y:S02]  /*3de0*/  USEL UR6, URZ, 0x1, UP0 ;  /* 0x00000001ff067887 */ /* 0x000fe40008000000 */
[----:B------:R-:W-:-:S04]  /*3df0*/  USEL UR4, UR4, URZ, UP0 ;  /* 0x000000ff04047287 */ /* 0x000fc80008000000 */
[----:B-1----:R-:W-:Y:S01]  /*3e00*/  ULEA UR5, UR4, UR26, 0x3 ;  /* 0x0000001a04057291 */ /* 0x002fe2000f8e18ff */
[----:B------:R-:W-:-:S04]  /*3e10*/  LOP3.LUT R2, R11, UR6, RZ, 0x3c, !PT ;  /* 0x000000060b027c12 */ /* 0x000fc8000f8e3cff */
[----:B--2---:R-:W-:-:S04]  /*3e20*/  SHF.L.U32 R3, R2, 0x1f, RZ ;  /* 0x0000001f02037819 */ /* 0x004fc800000006ff */
[----:B------:R-:W1:Y:S02]  /*3e30*/  SYNCS.PHASECHK.TRANS64.TRYWAIT P0, [UR5], R3 ;  /* 0x00000003ff0075a7 */ /* 0x000e640008001105 */
[----:B-1----:R-:W-:Y:S05]  /*3e40*/  @!P0 BRA `(.L_x_73) ;  /* 0x00000044005c8947 */ /* 0x002fea0003800000 */
.L_x_147:
        /* <DEDUP_REMOVED lines=9> */
.L_x_149:
[----:B------:R-:W-:-:S04]  /*3ee0*/  UIADD3 UR4, UPT, UPT, UR4, 0x1, URZ ;  /* 0x0000000104047890 */ /* 0x000fc8000fffe0ff */
[----:B------:R-:W-:-:S04]  /*3ef0*/  UISETP.NE.AND UP0, UPT, UR4, 0x4, UPT ;  /* 0x000000040400788c */ /* 0x000fc8000bf05270 */
[----:B------:R-:W-:Y:S02]  /*3f00*/  USEL UR5, URZ, 0x1, UP0 ;  /* 0x00000001ff057887 */ /* 0x000fe40008000000 */
[----:B------:R-:W-:-:S04]  /*3f10*/  USEL UR4, UR4, URZ, UP0 ;  /* 0x000000ff04047287 */ /* 0x000fc80008000000 */
[----:B------:R-:W-:Y:S01]  /*3f20*/  ULEA UR4, UR4, UR26, 0x3 ;  /* 0x0000001a04047291 */ /* 0x000fe2000f8e18ff */
[----:B-1----:R-:W-:-:S04]  /*3f30*/  LOP3.LUT R3, R2, UR5, RZ, 0x3c, !PT ;  /* 0x0000000502037c12 */ /* 0x002fc8000f8e3cff */
[----:B------:R-:W-:-:S04]  /*3f40*/  SHF.L.U32 R3, R3, 0x1f, RZ ;  /* 0x0000001f03037819 */ /* 0x000fc800000006ff */
[----:B------:R-:W1:Y:S02]  /*3f50*/  SYNCS.PHASECHK.TRANS64.TRYWAIT P0, [UR4], R3 ;  /* 0x00000003ff0075a7 */ /* 0x000e640008001104 */
[----:B-1----:R-:W-:Y:S05]  /*3f60*/  @!P0 BRA `(.L_x_75) ;  /* 0x0000004400448947 */ /* 0x002fea0003800000 */
.L_x_151:
[----:B------:R-:W-:Y:S01]  /*3f70*/  NOP ;  /* 0x0000000000007918 */ /* 0x000fe20000000000 */
[----:B-1----:R-:W1:Y:S01]  /*3f80*/  LDS R0, [UR8+0x14] ;  /* 0x00001408ff007984 */ /* 0x002e620008000800 */
[----:B------:R-:W-:Y:S01]  /*3f90*/  ULOP3.LUT UR4, UR42, 0xffff, URZ, 0xc0, !UPT ;  /* 0x0000ffff2a047892 */ /* 0x000fe2000f8ec0ff */
[----:B------:R-:W-:Y:S01]  /*3fa0*/  UMOV UR5, 0xffff ;  /* 0x0000ffff00057882 */ /* 0x000fe20000000000 */
[----:B------:R-:W-:Y:S02]  /*3fb0*/  UMOV UR6, 0x1 ;  /* 0x0000000100067882 */ /* 0x000fe40000000000 */
[----:B------:R-:W-:-:S04]  /*3fc0*/  USHF.R.U32.HI UR4, URZ, 0x5, UR4 ;  /* 0x00000005ff047899 */ /* 0x000fc80008011604 */
[----:B------:R-:W-:Y:S02]  /*3fd0*/  USHF.L.U32 UR5, UR5, UR4, URZ ;  /* 0x0000000405057299 */ /* 0x000fe400080006ff */
[----:B------:R-:W-:-:S04]  /*3fe0*/  USHF.L.U32 UR4, UR6, UR4, URZ ;  /* 0x0000000406047299 */ /* 0x000fc800080006ff */
[----:B-1----:R-:W-:-:S04]  /*3ff0*/  LOP3.LUT R0, R0, UR5, RZ, 0xc0, !PT ;  /* 0x0000000500007c12 */ /* 0x002fc8000f8ec0ff */
[----:B------:R-:W-:-:S13]  /*4000*/  ISETP.NE.AND P0, PT, R0, UR5, PT ;  /* 0x0000000500007c0c */ /* 0x000fda000bf05270 */
[----:B------:R-:W-:Y:S05]  /*4010*/  @P0 BRA `(.L_x_76) ;  /* 0x0000000000580947 */ /* 0x000fea0003800000 */
[----:B------:R-:W1:Y:S02]  /*4020*/  LDS R0, [UR8+0x18] ;  /* 0x00001808ff007984 */ /* 0x000e640008000800 */
[----:B-1----:R-:W-:-:S04]  /*4030*/  LOP3.LUT R0, R0, UR4, RZ, 0xc0, !PT ;  /* 0x0000000400007c12 */ /* 0x002fc8000f8ec0ff */
[----:B------:R-:W-:-:S13]  /*4040*/  ISETP.NE.AND P0, PT, R0, UR4, PT ;  /* 0x0000000400007c0c */ /* 0x000fda000bf05270 */
[----:B------:R-:W-:Y:S05]  /*4050*/  @P0 BRA `(.L_x_77) ;  /* 0x00000000003c0947 */ /* 0x000fea0003800000 */
[----:B------:R-:W1:Y:S01]  /*4060*/  S2R R2, SR_LANEID ;  /* 0x0000000000027919 */ /* 0x000e620000000000 */
[----:B------:R-:W-:Y:S01]  /*4070*/  ULOP3.LUT UR5, URZ, UR5, URZ, 0x33, !UPT ;  /* 0x00000005ff057292 */ /* 0x000fe2000f8e33ff */
[----:B------:R-:W-:Y:S01]  /*4080*/  LOP3.LUT R4, RZ, UR4, RZ, 0x33, !PT ;  /* 0x00000004ff047c12 */ /* 0x000fe2000f8e33ff */
[----:B------:R-:W-:Y:S02]  /*4090*/  VOTEU.ANY UR4, UPT, PT ;  /* 0x0000000000047886 */ /* 0x000fe400038e0100 */
[----:B------:R-:W-:Y:S01]  /*40a0*/  UFLO.U32 UR4, UR4 ;  /* 0x00000004000472bd */ /* 0x000fe200080e0000 */
[----:B------:R-:W2:Y:S01]  /*40b0*/  REDUX UR6, R4 ;  /* 0x00000000040673c4 */ /* 0x000ea20000000000 */
[----:B------:R-:W-:-:S06]  /*40c0*/  IMAD.U32 R0, RZ, RZ, UR5 ;  /* 0x00000005ff007e24 */ /* 0x000fcc000f8e00ff */
[----:B------:R4:W-:Y:S01]  /*40d0*/  UTCATOMSWS.AND URZ, UR5 ;  /* 0x0000000500ff79e3 */ /* 0x0009e20008000000 */
[----:B------:R-:W3:Y:S01]  /*40e0*/  REDUX UR7, R0 ;  /* 0x00000000000773c4 */ /* 0x000ee20000000000 */
[----:B-1----:R-:W-:Y:S01]  /*40f0*/  ISETP.EQ.U32.AND P0, PT, R2, UR4, PT ;  /* 0x0000000402007c0c */ /* 0x002fe2000bf02070 */
[----:B--2---:R-:W-:Y:S01]  /*4100*/  IMAD.U32 R2, RZ, RZ, UR6 ;  /* 0x00000006ff027e24 */ /* 0x004fe2000f8e00ff */
[----:B---3--:R-:W-:-:S11]  /*4110*/  MOV R3, UR7 ;  /* 0x0000000700037c02 */ /* 0x008fd60008000f00 */
[----:B------:R4:W-:Y:S04]  /*4120*/  @P0 ATOMS.AND RZ, [UR8+0x14], R3 ;  /* 0x00001403ffff098c */ /* 0x0009e8000a800008 */
[----:B------:R4:W-:Y:S01]  /*4130*/  @P0 ATOMS.AND RZ, [UR8+0x18], R2 ;  /* 0x00001802ffff098c */ /* 0x0009e2000a800008 */
[----:B------:R-:W-:Y:S05]  /*4140*/  BRA `(.L_x_78) ;  /* 0x0000000000147947 */ /* 0x000fea0003800000 */
.L_x_77:
[----:B------:R-:W-:Y:S02]  /*4150*/  MOV R2, 0x4170 ;  /* 0x0000417000027802 */ /* 0x000fe40000000f00 */
[----:B---3-5:R-:W-:Y:S05]  /*4160*/  CALL.REL.NOINC `($__internal_0_$__cuda_sm10x_tcgen05_guardrail_trap_col_being_dealloced_not_returned_by_alloc) ;  /* 0x0000004400a07944 */ /* 0x028fea0003c00000 */
[----:B------:R-:W-:Y:S05]  /*4170*/  BRA `(.L_x_78) ;  /* 0x0000000000087947 */ /* 0x000fea0003800000 */
.L_x_76:
[----:B------:R-:W-:Y:S02]  /*4180*/  MOV R2, 0x41a0 ;  /* 0x000041a000027802 */ /* 0x000fe40000000f00 */
[----:B---3-5:R-:W-:Y:S05]  /*4190*/  CALL.REL.NOINC `($__internal_2_$__cuda_sm10x_tcgen05_guardrail_trap_unallocated_columns_being_dealloced) ;  /* 0x0000004400ac7944 */ /* 0x028fea0003c00000 */
.L_x_78:
[----:B------:R-:W-:Y:S01]  /*41a0*/  NOP ;  /* 0x0000000000007918 */ /* 0x000fe20000000000 */
[----:B----4-:R-:W-:Y:S05]  /*41b0*/  EXIT ;  /* 0x000000000000794d */ /* 0x010fea0003800000 */
.L_x_60:
[----:B------:R-:W-:-:S09]  /*41c0*/  UISETP.NE.OR UP0, UPT, UR18, 0x3, !UP3 ;  /* 0x000000031200788c */ /* 0x000fd2000df05670 */
[----:B------:R-:W-:Y:S05]  /*41d0*/  BRA.U UP0, `(.L_x_79) ;  /* 0x0000000d00ac7547 */ /* 0x000fea000b800000 */
[----:B------:R-:W2:Y:S01]  /*41e0*/  LDCU.64 UR4, c[0x0][0x888] ;  /* 0x00011100ff0477ac */ /* 0x000ea20008000a00 */
[----:B------:R-:W3:Y:S01]  /*41f0*/  S2UR UR10, SR_CgaCtaId ;  /* 0x00000000000a79c3 */ /* 0x000ee20000008800 */
[----:B------:R-:W-:Y:S02]  /*4200*/  HFMA2 R9, -RZ, RZ, 0, 0 ;  /* 0x00000000ff097431 */ /* 0x000fe400000001ff */
[----:B------:R-:W-:Y:S01]  /*4210*/  IMAD.MOV.U32 R11, RZ, RZ, 0x1 ;  /* 0x00000001ff0b7424 */ /* 0x000fe200078e00ff */
[----:B------:R-:W4:Y:S01]  /*4220*/  LDCU UR31, c[0x0][0x370] ;  /* 0x00006e00ff1f77ac */ /* 0x000f220008000800 */
[----:B------:R-:W-:Y:S01]  /*4230*/  IMAD.MOV.U32 R10, RZ, RZ, RZ ;  /* 0x000000ffff0a7224 */ /* 0x000fe200078e00ff */
[----:B------:R-:W-:Y:S01]  /*4240*/  MOV R3, 0x1000 ;  /* 0x0000100000037802 */ /* 0x000fe20000000f00 */
[----:B------:R-:W4:Y:S01]  /*4250*/  LDCU.128 UR32, c[0x0][0xb10] ;  /* 0x00016200ff2077ac */ /* 0x000f220008000c00 */
[----:B------:R-:W1:Y:S01]  /*4260*/  LDC.64 R12, c[0x0][0x348] ;  /* 0x0000d200ff0c7b82 */ /* 0x000e620000000a00 */
[----:B------:R-:W3:Y:S01]  /*4270*/  LDCU UR27, c[0x0][0x374] ;  /* 0x00006e80ff1b77ac */ /* 0x000ee20008000800 */
[----:B------:R-:W3:Y:S01]  /*4280*/  LDCU.64 UR28, c[0x0][0x890] ;  /* 0x00011200ff1c77ac */ /* 0x000ee20008000a00 */
[----:B------:R-:W3:Y:S01]  /*4290*/  LDCU UR15, c[0x0][0xb0c] ;  /* 0x00016180ff0f77ac */ /* 0x000ee20008000800 */
[----:B--2---:R-:W-:Y:S01]  /*42a0*/  UISETP.NE.U32.AND UP0, UPT, UR4, URZ, UPT ;  /* 0x000000ff0400728c */ /* 0x004fe2000bf05070 */
[----:B------:R-:W2:Y:S01]  /*42b0*/  LDCU UR43, c[0x0][0xb20] ;  /* 0x00016400ff2b77ac */ /* 0x000ea20008000800 */
[----:B------:R-:W2:Y:S01]  /*42c0*/  LDCU UR4, c[0x0][0xb30] ;  /* 0x00016600ff0477ac */ /* 0x000ea20008000800 */
[----:B------:R-:W-:Y:S01]  /*42d0*/  UMOV UR21, 0x400 ;  /* 0x0000040000157882 */ /* 0x000fe20000000000 */
[----:B----4-:R-:W-:-:S02]  /*42e0*/  UIMAD.WIDE.U32 UR6, UR31, UR32, URZ ;  /* 0x000000201f0672a5 */ /* 0x010fc4000f8e00ff */
[----:B---3--:R-:W-:Y:S02]  /*42f0*/  UIMAD.WIDE.U32 UR8, UR27, UR35, URZ ;  /* 0x000000231b0872a5 */ /* 0x008fe4000f8e00ff */
[----:B------:R-:W-:Y:S02]  /*4300*/  ULEA UR21, UR10, UR21, 0x18 ;  /* 0x000000150a157291 */ /* 0x000fe4000f8ec0ff */
[----:B------:R-:W-:Y:S02]  /*4310*/  UISETP.NE.U32.AND UP6, UPT, UR28, URZ, UPT ;  /* 0x000000ff1c00728c */ /* 0x000fe4000bfc5070 */
[----:B------:R-:W-:Y:S02]  /*4320*/  UIADD3 UR38, UPT, UPT, UR21, 0x88, URZ ;  /* 0x0000008815267890 */ /* 0x000fe4000fffe0ff */
[----:B------:R-:W-:Y:S02]  /*4330*/  UIADD3 UR17, UPT, UPT, UR21, 0x80, URZ ;  /* 0x0000008015117890 */ /* 0x000fe4000fffe0ff */
[----:B------:R-:W-:-:S02]  /*4340*/  UISETP.NE.AND.EX UP5, UPT, UR5, URZ, UPT, UP0 ;  /* 0x000000ff0500728c */ /* 0x000fc4000bfa5300 */
[----:B------:R-:W-:Y:S01]  /*4350*/  UISETP.NE.AND UP0, UPT, UR42, 0x1, UPT ;  /* 0x000000012a00788c */ /* 0x000fe2000bf05270 */
[----:B------:R-:W-:Y:S01]  /*4360*/  UMOV UR41, UR7 ;  /* 0x0000000700297c82 */ /* 0x000fe20008000000 */
[----:B------:R-:W-:Y:S01]  /*4370*/  UMOV UR40, UR9 ;  /* 0x0000000900287c82 */ /* 0x000fe20008000000 */
[----:B------:R-:W-:Y:S02]  /*4380*/  USEL UR37, URZ, 0x1, UP4 ;  /* 0x00000001ff257887 */ /* 0x000fe4000a000000 */
[----:B------:R-:W-:Y:S02]  /*4390*/  UISETP.NE.AND UP0, UPT, UR15, 0x1, UPT ;  /* 0x000000010f00788c */ /* 0x000fe4000bf05270 */
[----:B------:R-:W-:Y:S02]  /*43a0*/  UPLOP3.LUT UP4, UPT, UPT, UPT, UPT, 0x40, 0x4 ;  /* 0x000000000004789c */ /* 0x000fe40003f8e870 */
[----:B------:R-:W-:Y:S01]  /*43b0*/  UISETP.GE.AND UP2, UPT, UR42, 0x1, UPT ;  /* 0x000000012a00788c */ /* 0x000fe2000bf46270 */
[----:B------:R-:W3:Y:S01]  /*43c0*/  LDCU.64 UR22, c[0x0][0xb28] ;  /* 0x00016500ff1677ac */ /* 0x000ee20008000a00 */
[----:B------:R-:W-:-:S02]  /*43d0*/  UISETP.NE.AND.EX UP6, UPT, UR29, URZ, UPT, UP6 ;  /* 0x000000ff1d00728c */ /* 0x000fc4000bfc5360 */
[----:B------:R-:W-:Y:S02]  /*43e0*/  UPRMT UR38, UR10, 0x654, UR38 ;  /* 0x000006540a267896 */ /* 0x000fe40008000026 */
[----:B------:R-:W-:Y:S02]  /*43f0*/  UPRMT UR39, UR10, 0x654, UR17 ;  /* 0x000006540a277896 */ /* 0x000fe40008000011 */
[----:B------:R-:W-:Y:S02]  /*4400*/  USHF.R.U32.HI UR41, URZ, UR33, UR41 ;  /* 0x00000021ff297299 */ /* 0x000fe40008011629 */
[----:B--2---:R-:W-:Y:S02]  /*4410*/  USHF.R.U32.HI UR40, URZ, UR43, UR40 ;  /* 0x0000002bff287299 */ /* 0x004fe40008011628 */
[----:B------:R-:W-:Y:S02]  /*4420*/  UISETP.NE.AND UP0, UPT, UR34, 0x1, UPT ;  /* 0x000000012200788c */ /* 0x000fe4000bf05270 */
[----:B-1----:R-:W-:-:S11]  /*4430*/  UISETP.NE.AND UP3, UPT, UR4, 0x1, UPT ;  /* 0x000000010400788c */ /* 0x002fd6000bf65270 */
.L_x_88:
[C---:B------:R-:W-:Y:S02]  /*4440*/  LEA R8, R10.reuse, UR21, 0x3 ;  /* 0x000000150a087c11 */ /* 0x040fe4000f8e18ff */
[----:B------:R-:W-:Y:S02]  /*4450*/  SHF.L.U32 R5, R9, 0x1f, RZ ;  /* 0x0000001f09057819 */ /* 0x000fe400000006ff */
[----:B------:R-:W-:Y:S02]  /*4460*/  LEA R6, R10, UR21, 0x4 ;  /* 0x000000150a067c11 */ /* 0x000fe4000f8e20ff */
[----:B-1----:R-:W1:Y:S02]  /*4470*/  SYNCS.PHASECHK.TRANS64.TRYWAIT P0, [R8+URZ+0xb0], R5 ;  /* 0x0000b005080075a7 */ /* 0x002e6400080011ff */
[----:B-1----:R-:W-:Y:S05]  /*4480*/  @!P0 BRA `(.L_x_80) ;  /* 0x0000004000148947 */ /* 0x002fea0003800000 */
.L_x_152:
[----:B-1----:R-:W1:Y:S01]  /*4490*/  LDS.128 R4, [R6+0x140] ;  /* 0x0001400006047984 */ /* 0x002e620000000c00 */
[----:B------:R-:W-:Y:S01]  /*44a0*/  UISETP.GE.AND UP0, UPT, UR42, 0x1, UPT ;  /* 0x000000012a00788c */ /* 0x000fe2000bf06270 */
[----:B------:R-:W-:Y:S01]  /*44b0*/  @!PT LDS RZ, [RZ] ;  /* 0x00000000fffff984 */ /* 0x000fe20000000800 */
[----:B------:R-:W-:Y:S01]  /*44c0*/  @!PT LDS RZ, [RZ] ;  /* 0x00000000fffff984 */ /* 0x000fe20000000800 */
[----:B------:R-:W-:Y:S01]  /*44d0*/  @!PT LDS RZ, [RZ] ;  /* 0x00000000fffff984 */ /* 0x000fe20000000800 */
[----:B------:R-:W-:Y:S01]  /*44e0*/  @!PT LDS RZ, [RZ] ;  /* 0x00000000fffff984 */ /* 0x000fe20000000800 */
[----:B------:R2:W-:Y:S06]  /*44f0*/  MEMBAR.ALL.CTA ;  /* 0x0000000000007992 */ /* 0x0005ec0000008000 */
[----:B--2---:R-:W2:Y:S01]  /*4500*/  FENCE.VIEW.ASYNC.S ;  /* 0x00000000000073c6 */ /* 0x004ea20000000000 */
[----:B-1----:R-:W-:Y:S11]  /*4510*/  LOP3.LUT P0, RZ, R6, 0x1, RZ, 0xc0, !PT ;  /* 0x0000000106ff7812 */ /* 0x002ff6000780c0ff */
[----:B------:R-:W-:Y:S02]  /*4520*/  @!UPT UIADD3 URZ, UPT, UPT, URZ, URZ, URZ ;  /* 0x000000fffffff290 */ /* 0x000fe4000fffe0ff */
[----:B--2---:R-:W-:Y:S01]  /*4530*/  VOTEU.ANY UP2, P0 ;  /* 0x0000000000ff7886 */ /* 0x004fe20000040100 */
[----:B------:R-:W-:Y:S11]  /*4540*/  PLOP3.LUT P0, PT, PT, PT, UP2, 0x80, 0x8 ;  /* 0x000000000008781c */ /* 0x000ff60003f0f028 */
[----:B------:R-:W-:Y:S02]  /*4550*/  @!UPT UIADD3 URZ, UPT, UPT, URZ, URZ, URZ ;  /* 0x000000fffffff290 */ /* 0x000fe4000fffe0ff */
[----:B------:R-:W-:Y:S02]  /*4560*/  @P0 SHF.R.U32.HI R0, RZ, 0x10, R5 ;  /* 0x00000010ff000819 */ /* 0x000fe40000011605 */
[----:B------:R-:W-:Y:S02]  /*4570*/  @P0 MOV R2, R4 ;  /* 0x0000000400020202 */ /* 0x000fe40000000f00 */
[----:B------:R-:W-:Y:S01]  /*4580*/  @P0 R2UR UR4, R0 ;  /* 0x00000000000402ca */ /* 0x000fe200000e0000 */
[----:B------:R-:W-:Y:S01]  /*4590*/  VIADD R0, R8, 0xc0 ;  /* 0x000000c008007836 */ /* 0x000fe20000000000 */
[----:B------:R-:W-:Y:S02]  /*45a0*/  @P0 LOP3.LUT R4, R5, 0xffff, RZ, 0xc0, !PT ;  /* 0x0000ffff05040812 */ /* 0x000fe400078ec0ff */
[----:B------:R-:W-:Y:S02]  /*45b0*/  @P0 R2UR UR6, R2 ;  /* 0x00000000020602ca */ /* 0x000fe400000e0000 */
[----:B------:R-:W-:Y:S02]  /*45c0*/  PRMT R0, RZ, 0x654, R0 ;  /* 0x00000654ff007816 */ /* 0x000fe40000000000 */
[----:B------:R-:W-:Y:S02]  /*45d0*/  @P0 R2UR UR5, R4 ;  /* 0x00000000040502ca */ /* 0x000fe400000e0000 */
[----:B------:R1:W-:Y:S03]  /*45e0*/  SYNCS.ARRIVE.TRANS64.RED.A1T0 RZ, [R0+URZ], RZ ;  /* 0x000000ff00ff79a7 */ /* 0x0003e600081004ff */
[----:B------:R-:W-:Y:S04]  /*45f0*/  @UP2 UMOV UR26, UR4 ;  /* 0x00000004001a2c82 */ /* 0x000fe80008000000 */
[----:B------:R-:W-:Y:S04]  /*4600*/  @UP2 UMOV UR14, UR6 ;  /* 0x00000006000e2c82 */ /* 0x000fe80008000000 */
[----:B------:R-:W-:Y:S01]  /*4610*/  @UP2 UMOV UR13, UR5 ;  /* 0x00000005000d2c82 */ /* 0x000fe20008000000 */
[----:B------:R-:W-:Y:S05]  /*4620*/  BRA.U !UP0, `(.L_x_81) ;  /* 0x0000000108c07547 */ /* 0x000fea000b800000 */
[----:B------:R-:W-:Y:S02]  /*4630*/  UIMAD.WIDE.U32 UR8, UR13, UR35, URZ ;  /* 0x000000230d0872a5 */ /* 0x000fe4000f8e00ff */
[----:B------:R-:W-:Y:S02]  /*4640*/  UP2UR UR12, UPR, URZ, 0x4 ;  /* 0x00000004ff0c7883 */ /* 0x000fe40008000000 */
[----:B------:R-:W-:Y:S02]  /*4650*/  UISETP.NE.AND UP2, UPT, UR34, 0x1, UPT ;  /* 0x000000012200788c */ /* 0x000fe4000bf45270 */
[----:B------:R-:W-:Y:S02]  /*4660*/  UIMAD.WIDE.U32 UR10, UR14, UR32, URZ ;  /* 0x000000200e0a72a5 */ /* 0x000fe4000f8e00ff */
[----:B------:R-:W-:Y:S02]  /*4670*/  USEL UR4, UR27, UR40, !UP2 ;  /* 0x000000281b047287 */ /* 0x000fe4000d000000 */
[----:B------:R-:W-:Y:S02]  /*4680*/  UISETP.NE.AND UP0, UPT, UR15, 0x1, UPT ;  /* 0x000000010f00788c */ /* 0x000fe4000bf05270 */
[----:B------:R-:W-:Y:S02]  /*4690*/  UP2UR UR16, UPR, URZ, 0x2 ;  /* 0x00000002ff107883 */ /* 0x000fe40008000000 */
[----:B------:R-:W-:Y:S02]  /*46a0*/  UISETP.NE.AND UP1, UPT, UR42, 0x1, UPT ;  /* 0x000000012a00788c */ /* 0x000fe4000bf25270 */
[----:B---3--:R-:W-:Y:S02]  /*46b0*/  UIMAD.WIDE.U32 UR18, UR4, UR22, URZ ;  /* 0x00000016041272a5 */ /* 0x008fe4000f8e00ff */
[----:B------:R-:W-:Y:S01]  /*46c0*/  USEL UR7, UR31, UR41, !UP0 ;  /* 0x000000291f077287 */ /* 0x000fe2000c000000 */
[----:B------:R-:W-:Y:S02]  /*46d0*/  UMOV UR5, UR9 ;  /* 0x0000000900057c82 */ /* 0x000fe40008000000 */
[----:B------:R-:W-:Y:S02]  /*46e0*/  USHF.R.U32.HI UR6, URZ, UR43, UR5 ;  /* 0x0000002bff067299 */ /* 0x000fe40008011605 */
[----:B------:R-:W-:Y:S02]  /*46f0*/  UIMAD.WIDE.U32 UR24, UR7, UR22, URZ ;  /* 0x00000016071872a5 */ /* 0x000fe4000f8e00ff */
[----:B------:R-:W-:Y:S02]  /*4700*/  USEL UR6, UR13, UR6, !UP2 ;  /* 0x000000060d067287 */ /* 0x000fe4000d000000 */
[----:B------:R-:W-:Y:S01]  /*4710*/  UISETP.NE.AND UP2, UPT, UR12, URZ, UPT ;  /* 0x000000ff0c00728c */ /* 0x000fe2000bf45270 */
[----:B------:R-:W-:Y:S01]  /*4720*/  UMOV UR5, UR11 ;  /* 0x0000000b00057c82 */ /* 0x000fe20008000000 */
[----:B------:R-:W-:Y:S02]  /*4730*/  UIMAD.WIDE.U32 UR10, UR6, UR22, URZ ;  /* 0x00000016060a72a5 */ /* 0x000fe4000f8e00ff */
[----:B------:R-:W-:Y:S03]  /*4740*/  USHF.R.U32.HI UR8, URZ, UR33, UR5 ;  /* 0x00000021ff087299 */ /* 0x000fe60008011605 */
[----:B------:R-:W-:Y:S02]  /*4750*/  UMOV UR5, UR19 ;  /* 0x0000001300057c82 */ /* 0x000fe40008000000 */
[----:B------:R-:W-:Y:S03]  /*4760*/  @UP1 USHF.R.U32.HI UR4, URZ, UR23, UR5 ;  /* 0x00000017ff041299 */ /* 0x000fe60008011605 */
[----:B------:R-:W-:Y:S01]  /*4770*/  UMOV UR5, UR25 ;  /* 0x0000001900057c82 */ /* 0x000fe20008000000 */
[----:B------:R-:W-:Y:S02]  /*4780*/  UIMAD UR4, UR42, UR4, URZ ;  /* 0x000000042a0472a4 */ /* 0x000fe4000f8e02ff */
[----:B------:R-:W-:Y:S02]  /*4790*/  @UP1 USHF.R.U32.HI UR7, URZ, UR23, UR5 ;  /* 0x00000017ff071299 */ /* 0x000fe40008011605 */
[----:B------:R-:W-:Y:S02]  /*47a0*/  USEL UR5, UR14, UR8, !UP0 ;  /* 0x000000080e057287 */ /* 0x000fe4000c000000 */
[----:B------:R-:W-:Y:S02]  /*47b0*/  UIMAD UR8, UR42, UR7, URZ ;  /* 0x000000072a0872a4 */ /* 0x000fe4000f8e02ff */
[----:B------:R-:W-:Y:S03]  /*47c0*/  UISETP.GE.AND UP0, UPT, UR6, UR4, UPT ;  /* 0x000000040600728c */ /* 0x000fe6000bf06270 */
[----:B------:R-:W-:Y:S01]  /*47d0*/  UMOV UR4, UR11 ;  /* 0x0000000b00047c82 */ /* 0x000fe20008000000 */
[----:B------:R-:W-:Y:S02]  /*47e0*/  UISETP.GE.OR UP0, UPT, UR5, UR8, UP0 ;  /* 0x000000080500728c */ /* 0x000fe40008706670 */
[----:B------:R-:W-:Y:S02]  /*47f0*/  USHF.R.U32.HI UR4, URZ, UR23, UR4 ;  /* 0x00000017ff047299 */ /* 0x000fe40008011604 */
[----:B------:R-:W-:Y:S02]  /*4800*/  UIMAD.WIDE.U32 UR8, UR5, UR22, URZ ;  /* 0x00000016050872a5 */ /* 0x000fe4000f8e00ff */
[----:B------:R-:W-:Y:S04]  /*4810*/  USEL UR10, UR6, UR4, !UP1 ;  /* 0x00000004060a7287 */ /* 0x000fe8000c800000 */
[----:B------:R-:W-:Y:S01]  /*4820*/  UIADD3 UR11, UPT, UPT, -UR10, URZ, URZ ;  /* 0x000000ff0a0b7290 */ /* 0x000fe2000fffe1ff */
[----:B------:R-:W-:Y:S02]  /*4830*/  @!UP0 UMOV UR4, UR9 ;  /* 0x0000000900048c82 */ /* 0x000fe40008000000 */
[----:B------:R-:W-:Y:S02]  /*4840*/  @!UP0 USHF.R.U32.HI UR4, URZ, UR23, UR4 ;  /* 0x00000017ff048299 */ /* 0x000fe40008011604 */
[----:B------:R-:W-:Y:S02]  /*4850*/  UIMAD UR8, UR42, UR11, UR6 ;  /* 0x0000000b2a0872a4 */ /* 0x000fe4000f8e0206 */
[----:B------:R-:W-:Y:S02]  /*4860*/  @!UP0 USEL UR4, UR5, UR4, !UP1 ;  /* 0x0000000405048287 */ /* 0x000fe4000c800000 */
[----:B------:R-:W-:Y:S02]  /*4870*/  UISETP.NE.AND UP1, UPT, UR16, URZ, UPT ;  /* 0x000000ff1000728c */ /* 0x000fe4000bf25270 */
[----:B------:R-:W-:Y:S02]  /*4880*/  @!UP0 UIMAD UR8, UR7, UR8, UR4 ;  /* 0x00000008070882a4 */ /* 0x000fe4000f8e0204 */
[----:B------:R-:W-:Y:S02]  /*4890*/  @!UP0 UIADD3 UR9, UPT, UPT, UR10, -UR4, URZ ;  /* 0x800000040a098290 */ /* 0x000fe4000fffe0ff */
[----:B------:R-:W-:Y:S02]  /*48a0*/  UIADD3 UR4, UPT, UPT, -UR5, URZ, URZ ;  /* 0x000000ff05047290 */ /* 0x000fe4000fffe1ff */
[----:B------:R-:W-:Y:S02]  /*48b0*/  UIADD3 UR7, UPT, UPT, -UR6, URZ, URZ ;  /* 0x000000ff06077290 */ /* 0x000fe4000fffe1ff */
[----:B------:R-:W-:Y:S02]  /*48c0*/  @!UP0 UIMAD UR6, UR9, UR42, UR5 ;  /* 0x0000002a090682a4 */ /* 0x000fe4000f8e0205 */
[----:B------:R-:W-:Y:S02]  /*48d0*/  UIMAD UR14, UR15, UR4, UR14 ;  /* 0x000000040f0e72a4 */ /* 0x000fe4000f8e020e */
[----:B------:R-:W-:Y:S01]  /*48e0*/  UIMAD UR13, UR34, UR7, UR13 ;  /* 0x00000007220d72a4 */ /* 0x000fe2000f8e020d */
[----:B------:R-:W-:Y:S02]  /*48f0*/  @!UP0 UMOV UR5, UR8 ;  /* 0x0000000800058c82 */ /* 0x000fe40008000000 */
[----:B------:R-:W-:Y:S02]  /*4900*/  UIMAD UR14, UR5, UR15, UR14 ;  /* 0x0000000f050e72a4 */ /* 0x000fe4000f8e020e */
[----:B------:R-:W-:Y:S11]  /*4910*/  UIMAD UR13, UR6, UR34, UR13 ;  /* 0x00000022060d72a4 */ /* 0x000ff6000f8e020d */
[----:B------:R-:W-:Y:S01]  /*4920*/  @!UPT UIADD3 URZ, UPT, UPT, URZ, URZ, URZ ;  /* 0x000000fffffff290 */ /* 0x000fe2000fffe0ff */
.L_x_81:
[----:B------:R-:W2:Y:S01]  /*4930*/  @!UP3 LDCU.128 UR8, c[0x0][0xb10] ;  /* 0x00016200ff08b7ac */ /* 0x000ea20008000c00 */
[----:B------:R-:W-:Y:S02]  /*4940*/  ISETP.NE.U32.AND P0, PT, RZ, UR28, PT ;  /* 0x0000001cff007c0c */ /* 0x000fe4000bf05070 */
[----:B------:R-:W-:Y:S02]  /*4950*/  SHF.L.U32 R4, R11, 0x1f, RZ ;  /* 0x0000001f0b047819 */ /* 0x000fe400000006ff */
[----:B------:R-:W-:Y:S01]  /*4960*/  ISETP.NE.AND.EX P0, PT, RZ, UR29, PT, P0 ;  /* 0x0000001dff007c0c */ /* 0x000fe2000bf05300 */
[----:B------:R-:W4:Y:S01]  /*4970*/  @!UP3 LDCU UR5, c[0x0][0xb0c] ;  /* 0x00016180ff05b7ac */ /* 0x000f220008000800 */
[----:B------:R-:W-:Y:S02]  /*4980*/  USHF.L.U32 UR19, UR20, 0x6, URZ ;  /* 0x0000000614137899 */ /* 0x000fe400080006ff */
[----:B------:R-:W-:Y:S02]  /*4990*/  USHF.L.U32 UR18, UR30, 0x7, URZ ;  /* 0x000000071e127899 */ /* 0x000fe400080006ff */
[----:B--2---:R-:W-:Y:S07]  /*49a0*/  UIMAD.WIDE.U32 UR6, UR14, UR8, URZ ;  /* 0x000000080e0672a5 */ /* 0x004fee000f8e00ff */
[----:B------:R-:W-:Y:S01]  /*49b0*/  @!UP3 UMOV UR4, UR7 ;  /* 0x000000070004bc82 */ /* 0x000fe20008000000 */
[----:B----4-:R-:W-:Y:S02]  /*49c0*/  @!UP3 UISETP.NE.AND UP0, UPT, UR5, 0x1, UPT ;  /* 0x000000010500b88c */ /* 0x010fe4000bf05270 */
[----:B------:R-:W-:Y:S02]  /*49d0*/  @!UP3 USHF.R.U32.HI UR4, URZ, UR9, UR4 ;  /* 0x00000009ff04b299 */ /* 0x000fe40008011604 */
[----:B------:R-:W-:Y:S02]  /*49e0*/  UIMAD.WIDE.U32 UR6, UR13, UR11, URZ ;  /* 0x0000000b0d0672a5 */ /* 0x000fe4000f8e00ff */
[----:B------:R-:W-:Y:S02]  /*49f0*/  @!UP3 USEL UR8, UR14, UR4, !UP0 ;  /* 0x000000040e08b287 */ /* 0x000fe4000c000000 */
[----:B------:R-:W-:Y:S03]  /*4a00*/  @!UP3 UISETP.NE.AND UP0, UPT, UR10, 0x1, UPT ;  /* 0x000000010a00b88c */ /* 0x000fe6000bf05270 */
[----:B------:R-:W-:Y:S02]  /*4a10*/  @!UP3 UMOV UR6, UR7 ;  /* 0x000000070006bc82 */ /* 0x000fe40008000000 */
[----:B------:R-:W2:Y:S02]  /*4a20*/  @!UP3 LDCU UR4, c[0x0][0xb20] ;  /* 0x00016400ff04b7ac */ /* 0x000ea40008000800 */
[----:B--2---:R-:W-:Y:S04]  /*4a30*/  @!UP3 USHF.R.U32.HI UR6, URZ, UR4, UR6 ;  /* 0x00000004ff06b299 */ /* 0x004fe80008011606 */
[----:B------:R-:W-:Y:S04]  /*4a40*/  @!UP3 USEL UR6, UR13, UR6, !UP0 ;  /* 0x000000060d06b287 */ /* 0x000fe8000c000000 */
[----:B------:R-:W-:Y:S02]  /*4a50*/  @!UP3 UIADD3 UR4, UPT, UPT, -UR8, UR6, URZ ;  /* 0x000000060804b290 */ /* 0x000fe4000fffe1ff */
[----:B------:R-:W-:Y:S02]  /*4a60*/  @!UP3 UIADD3 UR6, UPT, UPT, UR8, -UR6, URZ ;  /* 0x800000060806b290 */ /* 0x000fe4000fffe0ff */
[----:B------:R-:W-:Y:S02]  /*4a70*/  @!UP3 UIMAD UR14, UR4, UR5, UR14 ;  /* 0x00000005040eb2a4 */ /* 0x000fe4000f8e020e */
[----:B------:R-:W-:Y:S01]  /*4a80*/  @!UP3 UIMAD UR13, UR6, UR10, UR13 ;  /* 0x0000000a060db2a4 */ /* 0x000fe2000f8e020d */
[----:B------:R-:W-:Y:S11]  /*4a90*/  BRA.U UP4, `(.L_x_82) ;  /* 0x0000000104107547 */ /* 0x000ff6000b800000 */
[----:B-1----:R-:W-:Y:S04]  /*4aa0*/  MOV R0, UR37 ;  /* 0x0000002500007c02 */ /* 0x002fe80008000f00 */
[----:B------:R-:W-:Y:S04]  /*4ab0*/  SHF.L.U32 R5, R0, 0x1f, RZ ;  /* 0x0000001f00057819 */ /* 0x000fe800000006ff */
[----:B------:R-:W1:Y:S02]  /*4ac0*/  SYNCS.PHASECHK.TRANS64.TRYWAIT P1, [UR21+0xa8], R5 ;  /* 0x0000a805ff0075a7 */ /* 0x000e640008021115 */
[----:B-1----:R-:W-:Y:S05]  /*4ad0*/  @!P1 BRA `(.L_x_83) ;  /* 0x0000003800949947 */ /* 0x002fea0003800000 */
.L_x_82:
[----:B------:R-:W-:Y:S05]  /*4ae0*/  BRA.U !UP6, `(.L_x_84) ;  /* 0x000000010e387547 */ /* 0x000fea000b800000 */
[----:B------:R-:W-:Y:S01]  /*4af0*/  UPLOP3.LUT UP1, UPT, UPT, UPT, UP5, 0x80, 0x8 ;  /* 0x000000000008789c */ /* 0x000fe20003f2f050 */
[----:B-1----:R-:W-:Y:S01]  /*4b00*/  HFMA2 R0, -RZ, RZ, 0, 5.9604644775390625e-08 ;  /* 0x00000001ff007431 */ /* 0x002fe200000001ff */
[----:B------:R-:W1:Y:S01]  /*4b10*/  LDCU.64 UR8, c[0x0][0x358] ;  /* 0x00006b00ff0877ac */ /* 0x000e620008000a00 */
[----:B------:R-:W-:Y:S03]  /*4b20*/  IMAD.MOV.U32 R84, RZ, RZ, 0x1 ;  /* 0x00000001ff547424 */ /* 0x000fe600078e00ff */
[----:B------:R-:W-:Y:S05]  /*4b30*/  PLOP3.LUT P1, PT, PT, PT, UP1, 0x80, 0x8 ;  /* 0x000000000008781c */ /* 0x000fea0003f2f018 */
[----:B------:R-:W2:Y:S01]  /*4b40*/  @UP1 LDCU.64 UR4, c[0x0][0x888] ;  /* 0x00011100ff0417ac */ /* 0x000ea20008000a00 */
[----:B------:R-:W-:Y:S07]  /*4b50*/  @UP1 UIMAD UR6, UR36, UR28, URZ ;  /* 0x0000001c240612a4 */ /* 0x000fee000f8e02ff */
[----:B------:R-:W-:Y:S01]  /*4b60*/  @!P1 PRMT R84, R0, 0x7610, R84 ;  /* 0x0000761000549816 */ /* 0x000fe20000000054 */
[----:B--2---:R-:W-:Y:S06]  /*4b70*/  @UP1 UIMAD.WIDE UR4, UR6, 0x4, UR4 ;  /* 0x00000004060418a5 */ /* 0x004fec000f8e0204 */
[----:B------:R-:W-:Y:S01]  /*4b80*/  IMAD.U32 R6, RZ, RZ, UR4 ;  /* 0x00000004ff067e24 */ /* 0x000fe2000f8e00ff */
[----:B------:R-:W-:Y:S04]  /*4b90*/  MOV R7, UR5 ;  /* 0x0000000500077c02 */ /* 0x000fe80008000f00 */
[----:B------:R-:W2:Y:S01]  /*4ba0*/  @!UP1 LDCU UR4, c[0x0][0x880] ;  /* 0x00011000ff0497ac */ /* 0x000ea20008000800 */
[----:B-1---5:R4:W5:Y:S02]  /*4bb0*/  @P1 LDG.E R41, desc[UR8][R6.64] ;  /* 0x0000000806291981 */ /* 0x022964000c1e1900 */
[----:B--2-4-:R-:W-:Y:S07]  /*4bc0*/  @!P1 IMAD.U32 R41, RZ, RZ, UR4 ;  /* 0x00000004ff299e24 */ /* 0x014fee000f8e00ff */
.L_x_84:
[----:B-----5:R-:W-:Y:S01]  /*4bd0*/  @!P0 FSETP.EQ.AND P2, PT, R41, RZ, PT ;  /* 0x000000ff2900820b */ /* 0x020fe20003f42000 */
[----:B------:R-:W-:Y:S01]  /*4be0*/  @!UPT UIADD3 URZ, UPT, UPT, URZ, URZ, URZ ;  /* 0x000000fffffff290 */ /* 0x000fe2000fffe0ff */
[----:B------:R-:W-:Y:S11]  /*4bf0*/  @!P0 BRA `(.L_x_85) ;  /* 0x0000000000148947 */ /* 0x000ff60003800000 */
[----:B------:R-:W-:Y:S02]  /*4c00*/  LOP3.LUT P0, RZ, R84, 0xff, RZ, 0xc0, !PT ;  /* 0x000000ff54ff7812 */ /* 0x000fe4000780c0ff */
[----:B------:R-:W-:Y:S04]  /*4c10*/  PLOP3.LUT P2, PT, PT, PT, UP1, 0x80, 0x8 ;  /* 0x000000000008781c */ /* 0x000fe80003f4f018 */
[----:B------:R-:W-:Y:S07]  /*4c20*/  PLOP3.LUT P2, PT, P2, PT, PT, 0x8, 0x80 ;  /* 0x000000000080781c */ /* 0x000fee000174e170 */
[----:B------:R-:W-:Y:S11]  /*4c30*/  @P0 FSETP.EQ.AND P2, PT, R41, RZ, PT ;  /* 0x000000ff2900020b */ /* 0x000ff60003f42000 */
[----:B------:R-:W-:Y:S02]  /*4c40*/  @!UPT UIADD3 URZ, UPT, UPT, URZ, URZ, URZ ;  /* 0x000000fffffff290 */ /* 0x000fe4000fffe0ff */
.L_x_85:
[----:B------:R-:W2:Y:S01]  /*4c50*/  SYNCS.PHASECHK.TRANS64.TRYWAIT P0, [UR21+0x90], R4 ;  /* 0x00009004ff0075a7 */ /* 0x000ea20008001115 */
[----:B------:R-:W-:Y:S04]  /*4c60*/  ELECT P1, URZ, PT ;  /* 0x0000000000ff782f */ /* 0x000fe80003820000 */
[----:B------:R-:W-:Y:S01]  /*4c70*/  PLOP3.LUT P1, PT, P2, P1, PT, 0xf2, 0x2f ;  /* 0x00000000002f781c */ /* 0x000fe20001723e72 */
[----:B------:R-:W-:Y:S01]  /*4c80*/  @!UPT UIADD3 URZ, UPT, UPT, URZ, URZ, URZ ;  /* 0x000000fffffff290 */ /* 0x000fe2000fffe0ff */
[----:B--2---:R-:W-:Y:S11]  /*4c90*/  @!P0 BRA `(.L_x_86) ;  /* 0x00000038003c8947 */ /* 0x004ff60003800000 */
.L_x_155:
[----:B------:R-:W-:Y:S01]  /*4ca0*/  @!P1 IADD3 R2, P0, PT, R12, 0x580, RZ ;  /* 0x000005800c029810 */ /* 0x000fe20007f1e0ff */
[----:B------:R-:W-:Y:S01]  /*4cb0*/  VOTEU.ALL UP0, P1 ;  /* 0x0000000000ff7886 */ /* 0x000fe20000800000 */
[----:B------:R-:W-:Y:S01]  /*4cc0*/  UMOV UR6, 0x0 ;  /* 0x0000000000067882 */ /* 0x000fe20000000000 */
[----:B------:R-:W-:Y:S01]  /*4cd0*/  UMOV UR7, 0x10000000 ;  /* 0x1000000000077882 */ /* 0x000fe20000000000 */
[----:B------:R-:W-:Y:S01]  /*4ce0*/  @!P1 R2UR UR5, R2 ;  /* 0x00000000020592ca */ /* 0x000fe200000e0000 */
[----:B-1----:R-:W-:Y:S01]  /*4cf0*/  @!P1 IMAD.X R0, RZ, RZ, R13, P0 ;  /* 0x000000ffff009224 */ /* 0x002fe200000e060d */
[----:B------:R-:W-:Y:S01]  /*4d00*/  @!UP0 UIADD3 UR16, UPT, UPT, UR21, 0x200, URZ ;  /* 0x0000020015108890 */ /* 0x000fe2000fffe0ff */
[----:B------:R-:W-:Y:S01]  /*4d10*/  VIADD R10, R10, 0x1 ;  /* 0x000000010a0a7836 */ /* 0x000fe20000000000 */
[----:B------:R-:W-:Y:S01]  /*4d20*/  VOTEU.ALL UP0, P1 ;  /* 0x0000000000ff7886 */ /* 0x000fe20000800000 */
[----:B------:R-:W-:Y:S01]  /*4d30*/  UMOV UR20, UR36 ;  /* 0x0000002400147c82 */ /* 0x000fe20008000000 */
[----:B------:R-:W-:Y:S01]  /*4d40*/  @!P1 R2UR UR4, R0 ;  /* 0x00000000000492ca */ /* 0x000fe200000e0000 */
[----:B------:R-:W-:Y:S06]  /*4d50*/  @!P1 IMAD.MOV.U32 R0, RZ, RZ, 0x1000 ;  /* 0x00001000ff009424 */ /* 0x000fec00078e00ff */
[----:B------:R-:W-:Y:S06]  /*4d60*/  IMAD.U32 R6, RZ, RZ, UR5 ;  /* 0x00000005ff067e24 */ /* 0x000fec000f8e00ff */
[----:B------:R-:W-:Y:S01]  /*4d70*/  IMAD.U32 R7, RZ, RZ, UR4 ;  /* 0x00000004ff077e24 */ /* 0x000fe2000f8e00ff */
[----:B------:R-:W-:Y:S04]  /*4d80*/  @!P1 R2UR UR4, R6 ;  /* 0x00000000060492ca */ /* 0x000fe800000e0000 */
[----:B------:R-:W-:Y:S11]  /*4d90*/  @!P1 R2UR UR5, R7 ;  /* 0x00000000070592ca */ /* 0x000ff600000e0000 */
[----:B------:R-:W-:Y:S02]  /*4da0*/  @!UPT UIADD3 URZ, UPT, UPT, URZ, URZ, URZ ;  /* 0x000000fffffff290 */ /* 0x000fe4000fffe0ff */
[----:B------:R1:W-:Y:S01]  /*4db0*/  @!UP0 UTMALDG.3D [UR16], [UR4], desc[UR6] ;  /* 0x00000610040085b4 */ /* 0x0003e20008011000 */
[----:B------:R1:W-:Y:S01]  /*4dc0*/  @!P1 SYNCS.ARRIVE.TRANS64.RED.A0TR RZ, [UR21+0x80], R0 ;  /* 0x00008000ffff99a7 */ /* 0x0003e20008300415 */
[----:B------:R-:W-:Y:S01]  /*4dd0*/  SYNCS.ARRIVE.TRANS64.RED.A1T0 RZ, [UR39], RZ ;  /* 0x000000ffffff79a7 */ /* 0x000fe20008100427 */
[----:B------:R-:W2:Y:S02]  /*4de0*/  SYNCS.PHASECHK.TRANS64.TRYWAIT P0, [UR21+0x98], R4 ;  /* 0x00009804ff0075a7 */ /* 0x000ea40008001115 */
[----:B-12---:R-:W-:Y:S05]  /*4df0*/  @!P0 BRA `(.L_x_87) ;  /* 0x0000003400fc8947 */ /* 0x006fea0003800000 */
.L_x_157:
[----:B------:R-:W-:Y:S01]  /*4e00*/  @!P1 IADD3 R2, P0, PT, R12, 0x580, RZ ;  /* 0x000005800c029810 */ /* 0x000fe20007f1e0ff */
[----:B------:R-:W-:Y:S01]  /*4e10*/  VOTEU.ALL UP0, P1 ;  /* 0x0000000000ff7886 */ /* 0x000fe20000800000 */
[----:B------:R-:W-:Y:S01]  /*4e20*/  UMOV UR6, 0x0 ;  /* 0x0000000000067882 */ /* 0x000fe20000000000 */
[----:B------:R-:W-:Y:S01]  /*4e30*/  UMOV UR7, 0x10000000 ;  /* 0x1000000000077882 */ /* 0x000fe20000000000 */
[----:B------:R-:W-:Y:S01]  /*4e40*/  @!P1 R2UR UR5, R2 ;  /* 0x00000000020592ca */ /* 0x000fe200000e0000 */
[----:B------:R-:W-:Y:S01]  /*4e50*/  @!P1 IMAD.X R0, RZ, RZ, R13, P0 ;  /* 0x000000ffff009224 */ /* 0x000fe200000e060d */
[----:B------:R-:W-:Y:S01]  /*4e60*/  @!UP0 UIADD3 UR10, UPT, UPT, UR18, 0x40, URZ ;  /* 0x00000040120a8890 */ /* 0x000fe2000fffe0ff */
[----:B------:R-:W-:Y:S01]  /*4e70*/  ISETP.NE.AND P0, PT, R10, 0x2, PT ;  /* 0x000000020a00780c */ /* 0x000fe20003f05270 */
[----:B------:R-:W-:Y:S01]  /*4e80*/  @!UP0 UIADD3 UR8, UPT, UPT, UR21, 0x1200, URZ ;  /* 0x0000120015088890 */ /* 0x000fe2000fffe0ff */
[----:B------:R-:W-:Y:S01]  /*4e90*/  LOP3.LUT R11, R11, 0x1, RZ, 0x3c, !PT ;  /* 0x000000010b0b7812 */ /* 0x000fe200078e3cff */
[----:B------:R-:W-:Y:S01]  /*4ea0*/  @!UP0 UIADD3 UR9, UPT, UPT, UR21, 0x88, URZ ;  /* 0x0000008815098890 */ /* 0x000fe2000fffe0ff */
[----:B------:R-:W-:Y:S01]  /*4eb0*/  @!P1 R2UR UR4, R0 ;  /* 0x00000000000492ca */ /* 0x000fe200000e0000 */
[----:B------:R-:W-:Y:S01]  /*4ec0*/  VOTEU.ALL UP0, P1 ;  /* 0x0000000000ff7886 */ /* 0x000fe20000800000 */
[----:B------:R-:W-:Y:S01]  /*4ed0*/  UMOV UR11, UR19 ;  /* 0x00000013000b7c82 */ /* 0x000fe20008000000 */
[----:B------:R-:W-:Y:S01]  /*4ee0*/  UMOV UR12, UR36 ;  /* 0x00000024000c7c82 */ /* 0x000fe20008000000 */
[----:B------:R-:W-:Y:S01]  /*4ef0*/  SEL R0, RZ, 0x1, P0 ;  /* 0x00000001ff007807 */ /* 0x000fe20000000000 */
[----:B------:R-:W-:Y:S01]  /*4f00*/  UIADD3 UR30, UPT, UPT, UR13, UR62, URZ ;  /* 0x0000003e0d1e7290 */ /* 0x000fe2000fffe0ff */
[----:B-1----:R-:W-:Y:S01]  /*4f10*/  IMAD.U32 R4, RZ, RZ, UR5 ;  /* 0x00000005ff047e24 */ /* 0x002fe2000f8e00ff */
[----:B------:R-:W-:Y:S01]  /*4f20*/  SEL R10, R10, RZ, P0 ;  /* 0x000000ff0a0a7207 */ /* 0x000fe20000000000 */
[----:B------:R-:W-:Y:S01]  /*4f30*/  UIADD3 UR20, UPT, UPT, UR14, UR59, URZ ;  /* 0x0000003b0e147290 */ /* 0x000fe2000fffe0ff */
[----:B------:R-:W-:Y:S01]  /*4f40*/  LOP3.LUT R9, R9, R0, RZ, 0x3c, !PT ;  /* 0x0000000009097212 */ /* 0x000fe200078e3cff */
[----:B------:R-:W-:Y:S01]  /*4f50*/  UMOV UR36, UR26 ;  /* 0x0000001a00247c82 */ /* 0x000fe20008000000 */
[----:B------:R-:W-:Y:S02]  /*4f60*/  UPLOP3.LUT UP4, UPT, UPT, UPT, UPT, 0x80, 0x8 ;  /* 0x000000000008789c */ /* 0x000fe40003f8f070 */
[----:B------:R-:W-:Y:S01]  /*4f70*/  IMAD.U32 R5, RZ, RZ, UR4 ;  /* 0x00000004ff057e24 */ /* 0x000fe2000f8e00ff */
[----:B------:R-:W-:Y:S04]  /*4f80*/  @!P1 R2UR UR4, R4 ;  /* 0x00000000040492ca */ /* 0x000fe800000e0000 */
[----:B------:R-:W-:Y:S11]  /*4f90*/  @!P1 R2UR UR5, R5 ;  /* 0x00000000050592ca */ /* 0x000ff600000e0000 */
[----:B------:R-:W-:Y:S02]  /*4fa0*/  @!UPT UIADD3 URZ, UPT, UPT, URZ, URZ, URZ ;  /* 0x000000fffffff290 */ /* 0x000fe4000fffe0ff */
[----:B------:R1:W-:Y:S01]  /*4fb0*/  @!UP0 UTMALDG.3D [UR8], [UR4], desc[UR6] ;  /* 0x00000608040085b4 */ /* 0x0003e20008011000 */
[----:B------:R1:W-:Y:S01]  /*4fc0*/  @!P1 SYNCS.ARRIVE.TRANS64.RED.A0TR RZ, [UR21+0x88], R3 ;  /* 0x00008803ffff99a7 */ /* 0x0003e20008300415 */
[----:B------:R-:W-:Y:S01]  /*4fd0*/  SYNCS.ARRIVE.TRANS64.RED.A1T0 RZ, [UR38], RZ ;  /* 0x000000ffffff79a7 */ /* 0x000fe20008100426 */
[----:B------:R-:W-:Y:S05]  /*4fe0*/  BRA.U UP2, `(.L_x_88) ;  /* 0xfffffff502147547 */ /* 0x000fea000b83ffff */
[----:B-1----:R-:W-:-:S04]  /*4ff0*/  SHF.L.U32 R3, R11, 0x1f, RZ ;  /* 0x0000001f0b037819 */ /* 0x002fc800000006ff */
[----:B------:R-:W1:Y:S02]  /*5000*/  SYNCS.PHASECHK.TRANS64.TRYWAIT P0, [UR21+0x90], R3 ;  /* 0x00009003ff0075a7 */ /* 0x000e640008001115 */
[----:B-1----:R-:W-:Y:S05]  /*5010*/  @!P0 BRA `(.L_x_89) ;  /* 0x00000034008c8947 */ /* 0x002fea0003800000 */
.L_x_159:
[----:B-1----:R-:W-:-:S07]  /*5020*/  MOV R0, UR21 ;  /* 0x0000001500007c02 */ /* 0x002fce0008000f00 */
.L_x_90:
[----:B-1----:R-:W-:-:S04]  /*5030*/  SHF.L.U32 R3, R11, 0x1f, RZ ;  /* 0x0000001f0b037819 */ /* 0x002fc800000006ff */
[----:B------:R1:W2:Y:S03]  /*5040*/  SYNCS.PHASECHK.TRANS64.TRYWAIT P0, [R0+URZ+0x98], R3 ;  /* 0x00009803000075a7 */ /* 0x0002a600080011ff */
[----:B--2---:R-:W-:Y:S05]  /*5050*/  @!P0 NANOSLEEP.SYNCS 0x989680 ;  /* 0x009896800000895d */ /* 0x004fea0003900000 */
[----:B------:R-:W2:Y:S02]  /*5060*/  @!P0 SYNCS.PHASECHK.TRANS64 P0, [R0+URZ+0x98], R3 ;  /* 0x00009803000085a7 */ /* 0x000ea400080010ff */
[----:B--23--:R-:W-:Y:S05]  /*5070*/  @P0 EXIT ;  /* 0x000000000000094d */ /* 0x00cfea0003800000 */
[----:B------:R-:W-:Y:S05]  /*5080*/  BRA `(.L_x_90) ;  /* 0xfffffffc00e87947 */ /* 0x000fea000383ffff */
.L_x_79:
[----:B------:R-:W-:-:S06]  /*5090*/  UISETP.GE.AND UP0, UPT, UR18, 0x4, UPT ;  /* 0x000000041200788c */ /* 0x000fcc000bf06270 */
[----:B------:R-:W-:-:S13]  /*50a0*/  PLOP3.LUT P0, PT, PT, PT, UP0, 0x80, 0x8 ;  /* 0x000000000008781c */ /* 0x000fda0003f0f008 */
[----:B-1----:R-:W-:Y:S05]  /*50b0*/  @!P0 EXIT ;  /* 0x000000000000894d */ /* 0x002fea0003800000 */
[----:B------:R-:W1:Y:S08]  /*50c0*/  S2UR UR4, SR_CgaCtaId ;  /* 0x00000000000479c3 */ /* 0x000e700000008800 */
[----:B------:R-:W-:Y:S01]  /*50d0*/  BAR.SYNC.DEFER_BLOCKING 0x6, 0xa0 ;  /* 0x0182800000007b1d */ /* 0x000fe20000010000 */
[C---:B------:R-:W-:Y:S01]  /*50e0*/  IMAD.SHL.U32 R7, R93.reuse, 0x40, RZ ;  /* 0x000000405d077824 */ /* 0x040fe200078e00ff */
[C---:B------:R-:W-:Y:S01]  /*50f0*/  LOP3.LUT R95, R93.reuse, 0x60, RZ, 0xc0, !PT ;  /* 0x000000605d5f7812 */ /* 0x040fe200078ec0ff */
[----:B------:R-:W-:-:S02]  /*5100*/  IMAD.SHL.U32 R4, R93, 0x20, RZ ;  /* 0x000000205d047824 */ /* 0x000fc400078e00ff */
[----:B------:R-:W-:Y:S02]  /*5110*/  HFMA2 R36, -RZ, RZ, 0, 0 ;  /* 0x00000000ff247431 */ /* 0x000fe400000001ff */
[----:B------:R-:W-:Y:S01]  /*5120*/  IMAD.SHL.U32 R6, R93, 0x2, RZ ;  /* 0x000000025d067824 */ /* 0x000fe200078e00ff */
[----:B------:R-:W-:Y:S01]  /*5130*/  UMOV UR44, 0x400 ;  /* 0x00000400002c7882 */ /* 0x000fe20000000000 */
[----:B------:R-:W2:Y:S01]  /*5140*/  LDC.64 R82, c[0x0][0x8b0] ;  /* 0x00022c00ff527b82 */ /* 0x000ea20000000a00 */
[----:B------:R-:W-:Y:S01]  /*5150*/  LOP3.LUT R5, R7, 0x180, RZ, 0xc0, !PT ;  /* 0x0000018007057812 */ /* 0x000fe200078ec0ff */
[----:B------:R-:W-:Y:S01]  /*5160*/  IMAD.U32 R37, R93, 0x10000, RZ ;  /* 0x000100005d257824 */ /* 0x000fe200078e00ff */
[----:B------:R-:W-:Y:S01]  /*5170*/  LOP3.LUT R4, R4, 0xc00, RZ, 0xc0, !PT ;  /* 0x00000c0004047812 */ /* 0x000fe200078ec0ff */
[----:B------:R-:W-:Y:S01]  /*5180*/  IMAD.MOV.U32 R92, RZ, RZ, RZ ;  /* 0x000000ffff5c7224 */ /* 0x000fe200078e00ff */
[----:B------:R-:W-:Y:S01]  /*5190*/  LOP3.LUT R6, R5, 0x20, R6, 0xf8, !PT ;  /* 0x0000002005067812 */ /* 0x000fe200078ef806 */
[----:B------:R-:W-:Y:S01]  /*51a0*/  IMAD.SHL.U32 R5, R93, 0x8, RZ ;  /* 0x000000085d057824 */ /* 0x000fe200078e00ff */
[----:B------:R-:W-:Y:S01]  /*51b0*/  LOP3.LUT R4, R4, 0x40, R7, 0xf8, !PT ;  /* 0x0000004004047812 */ /* 0x000fe200078ef807 */
[----:B------:R-:W3:Y:S01]  /*51c0*/  LDC.64 R80, c[0x0][0x8a8] ;  /* 0x00022a00ff507b82 */ /* 0x000ee20000000a00 */
[----:B------:R-:W-:Y:S01]  /*51d0*/  LOP3.LUT R37, R37, 0x600000, RZ, 0xc0, !PT ;  /* 0x0060000025257812 */ /* 0x000fe200078ec0ff */
[----:B------:R-:W-:Y:S01]  /*51e0*/  IMAD.MOV.U32 R87, RZ, RZ, RZ ;  /* 0x000000ffff577224 */ /* 0x000fe200078e00ff */
[----:B------:R-:W-:-:S02]  /*51f0*/  LOP3.LUT R5, R6, 0x30, R5, 0x78, !PT ;  /* 0x0000003006057812 */ /* 0x000fc400078e7805 */
[----:B------:R-:W-:Y:S02]  /*5200*/  CS2R R90, SRZ ;  /* 0x00000000005a7805 */ /* 0x000fe4000001ff00 */
[----:B------:R-:W-:Y:S01]  /*5210*/  LOP3.LUT R4, R4, 0x200, R7, 0xf8, !PT ;  /* 0x0000020004047812 */ /* 0x000fe200078ef807 */
[----:B------:R-:W-:Y:S01]  /*5220*/  IMAD.MOV.U32 R89, RZ, RZ, RZ ;  /* 0x000000ffff597224 */ /* 0x000fe200078e00ff */
[----:B------:R-:W-:Y:S01]  /*5230*/  LOP3.LUT R93, R93, 0x2, RZ, 0xc0, !PT ;  /* 0x000000025d5d7812 */ /* 0x000fe200078ec0ff */
[----:B-1----:R-:W-:Y:S01]  /*5240*/  ULEA UR44, UR4, UR44, 0x18 ;  /* 0x0000002c042c7291 */ /* 0x002fe2000f8ec0ff */
[----:B------:R-:W-:Y:S01]  /*5250*/  LOP3.LUT R71, R4, R5, RZ, 0xfc, !PT ;  /* 0x0000000504477212 */ /* 0x000fe200078efcff */
[----:B------:R-:W1:Y:S01]  /*5260*/  LDCU UR57, c[0x0][0x370] ;  /* 0x00006e00ff3977ac */ /* 0x000e620008000800 */
[----:B------:R-:W-:Y:S01]  /*5270*/  IADD3 R88, PT, PT, -R93, RZ, RZ ;  /* 0x000000ff5d587210 */ /* 0x000fe20007ffe1ff */
[----:B------:R-:W-:Y:S01]  /*5280*/  UIADD3 UR4, UPT, UPT, UR44, 0x2200, URZ ;  /* 0x000022002c047890 */ /* 0x000fe2000fffe0ff */
[----:B------:R-:W4:Y:S04]  /*5290*/  LDCU UR43, c[0x0][0xb0c] ;  /* 0x00016180ff2b77ac */ /* 0x000f280008000800 */
[----:B------:R-:W1:Y:S01]  /*52a0*/  LDS R0, [UR44+0x160] ;  /* 0x0001602cff007984 */ /* 0x000e620008000800 */
[----:B------:R-:W-:Y:S01]  /*52b0*/  IMAD.U32 R94, RZ, RZ, UR4 ;  /* 0x00000004ff5e7e24 */ /* 0x000fe2000f8e00ff */
[----:B------:R-:W1:Y:S01]  /*52c0*/  LDCU UR39, c[0x0][0xb30] ;  /* 0x00016600ff2777ac */ /* 0x000e620008000800 */
[----:B------:R-:W1:Y:S01]  /*52d0*/  LDCU.64 UR46, c[0x0][0x888] ;  /* 0x00011100ff2e77ac */ /* 0x000e620008000a00 */
[----:B------:R-:W1:Y:S01]  /*52e0*/  LDCU.64 UR40, c[0x0][0xb28] ;  /* 0x00016500ff2877ac */ /* 0x000e620008000a00 */
[----:B------:R-:W1:Y:S01]  /*52f0*/  LDCU.64 UR60, c[0x0][0x890] ;  /* 0x00011200ff3c77ac */ /* 0x000e620008000a00 */
[----:B------:R-:W1:Y:S01]  /*5300*/  LDCU.128 UR52, c[0x0][0xb10] ;  /* 0x00016200ff3477ac */ /* 0x000e620008000c00 */
[----:B------:R-:W1:Y:S01]  /*5310*/  LDCU UR56, c[0x0][0x374] ;  /* 0x00006e80ff3877ac */ /* 0x000e620008000800 */
[----:B------:R-:W-:Y:S01]  /*5320*/  UIADD3 UR63, UPT, UPT, UR44, 0x200, URZ ;  /* 0x000002002c3f7890 */ /* 0x000fe2000fffe0ff */
[----:B-1234-:R-:W-:-:S11]  /*5330*/  IMAD.IADD R37, R0, 0x1, R37 ;  /* 0x0000000100257824 */ /* 0x01efd600078e0225 */
.L_x_116:
[----:B------:R-:W-:Y:S02]  /*5340*/  LEA R3, R87, UR44, 0x3 ;  /* 0x0000002c57037c11 */ /* 0x000fe4000f8e18ff */
[----:B------:R-:W-:Y:S02]  /*5350*/  SHF.L.U32 R0, R91, 0x1f, RZ ;  /* 0x0000001f5b007819 */ /* 0x000fe400000006ff */
[----:B------:R-:W-:Y:S02]  /*5360*/  LEA R5, R87, UR44, 0x4 ;  /* 0x0000002c57057c11 */ /* 0x000fe4000f8e20ff */
[----:B-1----:R-:W1:Y:S02]  /*5370*/  SYNCS.PHASECHK.TRANS64.TRYWAIT P0, [R3+URZ+0xb0], R0 ;  /* 0x0000b000030075a7 */ /* 0x002e6400080011ff */
[----:B-1----:R-:W-:Y:S05]  /*5380*/  @!P0 BRA `(.L_x_91) ;  /* 0x0000003000c88947 */ /* 0x002fea0003800000 */
.L_x_160:
[----:B------:R-:W2:Y:S01]  /*5390*/  LDS.128 R4, [R5+0x140] ;  /* 0x0001400005047984 */ /* 0x000ea20000000c00 */
[----:B------:R-:W-:Y:S01]  /*53a0*/  UISETP.GE.AND UP0, UPT, UR42, 0x1, UPT ;  /* 0x000000012a00788c */ /* 0x000fe2000bf06270 */
[----:B------:R-:W-:Y:S01]  /*53b0*/  @!PT LDS RZ, [RZ] ;  /* 0x00000000fffff984 */ /* 0x000fe20000000800 */
[----:B------:R-:W-:Y:S01]  /*53c0*/  @!PT LDS RZ, [RZ] ;  /* 0x00000000fffff984 */ /* 0x000fe20000000800 */
[----:B------:R-:W-:Y:S01]  /*53d0*/  @!PT LDS RZ, [RZ] ;  /* 0x00000000fffff984 */ /* 0x000fe20000000800 */
[----:B------:R-:W-:Y:S01]  /*53e0*/  @!PT LDS RZ, [RZ] ;  /* 0x00000000fffff984 */ /* 0x000fe20000000800 */
[----:B------:R3:W-:Y:S06]  /*53f0*/  MEMBAR.ALL.CTA ;  /* 0x0000000000007992 */ /* 0x0007ec0000008000 */
[----:B---3--:R-:W3:Y:S01]  /*5400*/  FENCE.VIEW.ASYNC.S ;  /* 0x00000000000073c6 */ /* 0x008ee20000000000 */
[----:B--2---:R-:W-:Y:S11]  /*5410*/  LOP3.LUT P0, RZ, R6, 0x1, RZ, 0xc0, !PT ;  /* 0x0000000106ff7812 */ /* 0x004ff6000780c0ff */
[----:B------:R-:W-:Y:S02]  /*5420*/  @!UPT UIADD3 URZ, UPT, UPT, URZ, URZ, URZ ;  /* 0x000000fffffff290 */ /* 0x000fe4000fffe0ff */
[----:B---3--:R-:W-:Y:S01]  /*5430*/  VOTEU.ANY UP1, P0 ;  /* 0x0000000000ff7886 */ /* 0x008fe20000020100 */
[----:B------:R-:W-:Y:S01]  /*5440*/  PLOP3.LUT P0, PT, PT, PT, UP1, 0x80, 0x8 ;  /* 0x000000000008781c */ /* 0x000fe20003f0f018 */
[----:B------:R-:W-:Y:S11]  /*5450*/  UP2UR UR45, UPR, URZ, 0x2 ;  /* 0x00000002ff2d7883 */ /* 0x000ff60008000000 */
[----:B------:R-:W-:Y:S01]  /*5460*/  @!UPT UIADD3 URZ, UPT, UPT, URZ, URZ, URZ ;  /* 0x000000fffffff290 */ /* 0x000fe2000fffe0ff */
[----:B-1----:R-:W-:Y:S02]  /*5470*/  @P0 SHF.R.U32.HI R0, RZ, 0x10, R5 ;  /* 0x00000010ff000819 */ /* 0x002fe40000011605 */
        /* <DEDUP_REMOVED lines=12> */
[----:B------:R-:W2:Y:S01]  /*5540*/  LDCU UR12, c[0x0][0xb20] ;  /* 0x00016400ff0c77ac */ /* 0x000ea20008000800 */
[----:B------:R-:W-:Y:S02]  /*5550*/  UIMAD.WIDE.U32 UR4, UR56, UR55, URZ ;  /* 0x00000037380472a5 */ /* 0x000fe4000f8e00ff */
[----:B------:R-:W-:Y:S02]  /*5560*/  UIMAD.WIDE.U32 UR6, UR57, UR52, URZ ;  /* 0x00000034390672a5 */ /* 0x000fe4000f8e00ff */
[----:B------:R-:W-:Y:S02]  /*5570*/  UISETP.NE.AND UP0, UPT, UR54, 0x1, UPT ;  /* 0x000000013600788c */ /* 0x000fe4000bf05270 */
[----:B------:R-:W-:Y:S02]  /*5580*/  UIMAD.WIDE.U32 UR8, UR37, UR55, URZ ;  /* 0x00000037250872a5 */ /* 0x000fe4000f8e00ff */
[----:B------:R-:W-:Y:S02]  /*5590*/  UIMAD.WIDE.U32 UR10, UR38, UR52, URZ ;  /* 0x00000034260a72a5 */ /* 0x000fe4000f8e00ff */
[----:B------:R-:W-:Y:S02]  /*55a0*/  UISETP.NE.AND UP1, UPT, UR43, 0x1, UPT ;  /* 0x000000012b00788c */ /* 0x000fe4000bf25270 */
[----:B------:R-:W-:Y:S01]  /*55b0*/  UISETP.NE.AND UP2, UPT, UR42, 0x1, UPT ;  /* 0x000000012a00788c */ /* 0x000fe2000bf45270 */
[----:B------:R-:W-:Y:S02]  /*55c0*/  UMOV UR4, UR5 ;  /* 0x0000000500047c82 */ /* 0x000fe40008000000 */
[----:B--2---:R-:W-:Y:S03]  /*55d0*/  USHF.R.U32.HI UR5, URZ, UR12, UR4 ;  /* 0x0000000cff057299 */ /* 0x004fe60008011604 */
[----:B------:R-:W-:Y:S02]  /*55e0*/  UMOV UR4, UR7 ;  /* 0x0000000700047c82 */ /* 0x000fe40008000000 */
[----:B------:R-:W-:Y:S02]  /*55f0*/  USHF.R.U32.HI UR7, URZ, UR53, UR4 ;  /* 0x00000035ff077299 */ /* 0x000fe40008011604 */
[----:B------:R-:W-:Y:S02]  /*5600*/  USEL UR4, UR56, UR5, !UP0 ;  /* 0x0000000538047287 */ /* 0x000fe4000c000000 */
[----:B------:R-:W-:Y:S01]  /*5610*/  USEL UR7, UR57, UR7, !UP1 ;  /* 0x0000000739077287 */ /* 0x000fe2000c800000 */
[----:B------:R-:W-:Y:S01]  /*5620*/  UMOV UR5, UR9 ;  /* 0x0000000900057c82 */ /* 0x000fe20008000000 */
[----:B------:R-:W-:Y:S02]  /*5630*/  UIMAD.WIDE.U32 UR8, UR4, UR40, URZ ;  /* 0x00000028040872a5 */ /* 0x000fe4000f8e00ff */
[----:B------:R-:W-:Y:S03]  /*5640*/  USHF.R.U32.HI UR6, URZ, UR12, UR5 ;  /* 0x0000000cff067299 */ /* 0x000fe60008011605 */
[----:B------:R-:W-:Y:S01]  /*5650*/  UMOV UR5, UR11 ;  /* 0x0000000b00057c82 */ /* 0x000fe20008000000 */
[----:B------:R-:W-:Y:S02]  /*5660*/  UIMAD.WIDE.U32 UR10, UR7, UR40, URZ ;  /* 0x00000028070a72a5 */ /* 0x000fe4000f8e00ff */
[----:B------:R-:W-:Y:S02]  /*5670*/  USHF.R.U32.HI UR12, URZ, UR53, UR5 ;  /* 0x00000035ff0c7299 */ /* 0x000fe40008011605 */
[----:B------:R-:W-:Y:S01]  /*5680*/  USEL UR6, UR37, UR6, !UP0 ;  /* 0x0000000625067287 */ /* 0x000fe2000c000000 */
[----:B------:R-:W-:Y:S02]  /*5690*/  UMOV UR5, UR9 ;  /* 0x0000000900057c82 */ /* 0x000fe40008000000 */
[----:B------:R-:W-:Y:S01]  /*56a0*/  UMOV UR10, UR11 ;  /* 0x0000000b000a7c82 */ /* 0x000fe20008000000 */
[----:B------:R-:W-:Y:S02]  /*56b0*/  @UP2 USHF.R.U32.HI UR4, URZ, UR41, UR5 ;  /* 0x00000029ff042299 */ /* 0x000fe40008011605 */
[----:B------:R-:W-:Y:S02]  /*56c0*/  @UP2 USHF.R.U32.HI UR7, URZ, UR41, UR10 ;  /* 0x00000029ff072299 */ /* 0x000fe4000801160a */
[----:B------:R-:W-:Y:S02]  /*56d0*/  UIMAD UR4, UR42, UR4, URZ ;  /* 0x000000042a0472a4 */ /* 0x000fe4000f8e02ff */
[----:B------:R-:W-:Y:S02]  /*56e0*/  UIMAD.WIDE.U32 UR10, UR6, UR40, URZ ;  /* 0x00000028060a72a5 */ /* 0x000fe4000f8e00ff */
[----:B------:R-:W-:Y:S02]  /*56f0*/  USEL UR5, UR38, UR12, !UP1 ;  /* 0x0000000c26057287 */ /* 0x000fe4000c800000 */
[----:B------:R-:W-:Y:S02]  /*5700*/  UIMAD UR8, UR42, UR7, URZ ;  /* 0x000000072a0872a4 */ /* 0x000fe4000f8e02ff */
[----:B------:R-:W-:Y:S03]  /*5710*/  UISETP.GE.AND UP0, UPT, UR6, UR4, UPT ;  /* 0x000000040600728c */ /* 0x000fe6000bf06270 */
[----:B------:R-:W-:Y:S01]  /*5720*/  UMOV UR4, UR11 ;  /* 0x0000000b00047c82 */ /* 0x000fe20008000000 */
[----:B------:R-:W-:Y:S02]  /*5730*/  UISETP.GE.OR UP0, UPT, UR5, UR8, UP0 ;  /* 0x000000080500728c */ /* 0x000fe40008706670 */
[----:B------:R-:W-:Y:S02]  /*5740*/  USHF.R.U32.HI UR4, URZ, UR41, UR4 ;  /* 0x00000029ff047299 */ /* 0x000fe40008011604 */
[----:B------:R-:W-:Y:S02]  /*5750*/  UIMAD.WIDE.U32 UR8, UR5, UR40, URZ ;  /* 0x00000028050872a5 */ /* 0x000fe4000f8e00ff */
[----:B------:R-:W-:Y:S02]  /*5760*/  USEL UR11, UR6, UR4, !UP2 ;  /* 0x00000004060b7287 */ /* 0x000fe4000d000000 */
[----:B------:R-:W-:Y:S02]  /*5770*/  UIADD3 UR8, UPT, UPT, -UR5, URZ, URZ ;  /* 0x000000ff05087290 */ /* 0x000fe4000fffe1ff */
[----:B------:R-:W-:Y:S01]  /*5780*/  UIADD3 UR10, UPT, UPT, -UR11, URZ, URZ ;  /* 0x000000ff0b0a7290 */ /* 0x000fe2000fffe1ff */
[----:B------:R-:W-:Y:S01]  /*5790*/  @!UP0 UMOV UR4, UR9 ;  /* 0x0000000900048c82 */ /* 0x000fe20008000000 */
[----:B------:R-:W-:Y:S02]  /*57a0*/  UIADD3 UR9, UPT, UPT, -UR6, URZ, URZ ;  /* 0x000000ff06097290 */ /* 0x000fe4000fffe1ff */
[----:B------:R-:W-:Y:S02]  /*57b0*/  @!UP0 USHF.R.U32.HI UR4, URZ, UR41, UR4 ;  /* 0x00000029ff048299 */ /* 0x000fe40008011604 */
[----:B------:R-:W-:Y:S02]  /*57c0*/  UIMAD UR10, UR42, UR10, UR6 ;  /* 0x0000000a2a0a72a4 */ /* 0x000fe4000f8e0206 */
[----:B------:R-:W-:Y:S04]  /*57d0*/  @!UP0 USEL UR4, UR5, UR4, !UP2 ;  /* 0x0000000405048287 */ /* 0x000fe8000d000000 */
[----:B------:R-:W-:Y:S02]  /*57e0*/  @!UP0 UIMAD UR10, UR7, UR10, UR4 ;  /* 0x0000000a070a82a4 */ /* 0x000fe4000f8e0204 */
[----:B------:R-:W-:Y:S02]  /*57f0*/  @!UP0 UIADD3 UR11, UPT, UPT, UR11, -UR4, URZ ;  /* 0x800000040b0b8290 */ /* 0x000fe4000fffe0ff */
[----:B------:R-:W-:Y:S02]  /*5800*/  UIMAD UR7, UR43, UR8, UR38 ;  /* 0x000000082b0772a4 */ /* 0x000fe4000f8e0226 */
[----:B------:R-:W-:Y:S02]  /*5810*/  @!UP0 UIMAD UR6, UR11, UR42, UR5 ;  /* 0x0000002a0b0682a4 */ /* 0x000fe4000f8e0205 */
[----:B------:R-:W-:Y:S01]  /*5820*/  UIMAD UR4, UR54, UR9, UR37 ;  /* 0x00000009360472a4 */ /* 0x000fe2000f8e0225 */
[----:B------:R-:W-:Y:S02]  /*5830*/  @!UP0 UMOV UR5, UR10 ;  /* 0x0000000a00058c82 */ /* 0x000fe40008000000 */
[----:B------:R-:W-:Y:S02]  /*5840*/  UIMAD UR38, UR5, UR43, UR7 ;  /* 0x0000002b052672a4 */ /* 0x000fe4000f8e0207 */
[----:B------:R-:W-:Y:S11]  /*5850*/  UIMAD UR37, UR6, UR54, UR4 ;  /* 0x00000036062572a4 */ /* 0x000ff6000f8e0204 */
[----:B------:R-:W-:Y:S01]  /*5860*/  @!UPT UIADD3 URZ, UPT, UPT, URZ, URZ, URZ ;  /* 0x000000fffffff290 */ /* 0x000fe2000fffe0ff */
.L_x_92:
[----:B------:R-:W-:Y:S01]  /*5870*/  UISETP.NE.AND UP0, UPT, UR39, 0x1, UPT ;  /* 0x000000012700788c */ /* 0x000fe2000bf05270 */
[----:B------:R-:W-:Y:S01]  /*5880*/  IADD3 R87, PT, PT, R87, 0x1, RZ ;  /* 0x0000000157577810 */ /* 0x000fe20007ffe0ff */
[----:B------:R-:W-:Y:S02]  /*5890*/  USHF.L.U32 UR50, UR20, 0x6, URZ ;  /* 0x0000000614327899 */ /* 0x000fe400080006ff */
[----:B------:R-:W-:Y:S07]  /*58a0*/  USHF.L.U32 UR49, UR30, 0x7, URZ ;  /* 0x000000071e317899 */ /* 0x000fee00080006ff */
[----:B------:R-:W2:Y:S01]  /*58b0*/  @!UP0 LDCU.128 UR12, c[0x0][0xb10] ;  /* 0x00016200ff0c87ac */ /* 0x000ea20008000c00 */
[----:B------:R-:W3:Y:S01]  /*58c0*/  @!UP0 LDCU UR5, c[0x0][0xb0c] ;  /* 0x00016180ff0587ac */ /* 0x000ee20008000800 */
[----:B------:R-:W4:Y:S01]  /*58d0*/  @!UP0 LDCU UR10, c[0x0][0xb20] ;  /* 0x00016400ff0a87ac */ /* 0x000f220008000800 */
[----:B--2---:R-:W-:Y:S02]  /*58e0*/  UIMAD.WIDE.U32 UR8, UR38, UR12, URZ ;  /* 0x0000000c260872a5 */ /* 0x004fe4000f8e00ff */
[----:B------:R-:W-:Y:S02]  /*58f0*/  UIMAD.WIDE.U32 UR6, UR37, UR15, URZ ;  /* 0x0000000f250672a5 */ /* 0x000fe4000f8e00ff */
[----:B------:R-:W-:Y:S03]  /*5900*/  @!UP0 UISETP.NE.AND UP1, UPT, UR14, 0x1, UPT ;  /* 0x000000010e00888c */ /* 0x000fe6000bf25270 */
[----:B------:R-:W-:Y:S01]  /*5910*/  @!UP0 UMOV UR4, UR9 ;  /* 0x0000000900048c82 */ /* 0x000fe20008000000 */
[----:B---3--:R-:W-:Y:S02]  /*5920*/  @!UP0 UISETP.NE.AND UP2, UPT, UR5, 0x1, UPT ;  /* 0x000000010500888c */ /* 0x008fe4000bf45270 */
[----:B------:R-:W-:Y:S01]  /*5930*/  @!UP0 USHF.R.U32.HI UR4, URZ, UR13, UR4 ;  /* 0x0000000dff048299 */ /* 0x000fe20008011604 */
[----:B------:R-:W-:Y:S02]  /*5940*/  @!UP0 UMOV UR6, UR7 ;  /* 0x0000000700068c82 */ /* 0x000fe40008000000 */
[----:B----4-:R-:W-:Y:S02]  /*5950*/  @!UP0 USHF.R.U32.HI UR6, URZ, UR10, UR6 ;  /* 0x0000000aff068299 */ /* 0x010fe40008011606 */
[----:B------:R-:W-:Y:S02]  /*5960*/  @!UP0 USEL UR7, UR38, UR4, !UP2 ;  /* 0x0000000426078287 */ /* 0x000fe4000d000000 */
[----:B------:R-:W-:Y:S04]  /*5970*/  @!UP0 USEL UR6, UR37, UR6, !UP1 ;  /* 0x0000000625068287 */ /* 0x000fe8000c800000 */
[----:B------:R-:W-:Y:S02]  /*5980*/  @!UP0 UIADD3 UR4, UPT, UPT, -UR7, UR6, URZ ;  /* 0x0000000607048290 */ /* 0x000fe4000fffe1ff */
[----:B------:R-:W-:Y:S02]  /*5990*/  @!UP0 UIADD3 UR6, UPT, UPT, UR7, -UR6, URZ ;  /* 0x8000000607068290 */ /* 0x000fe4000fffe0ff */
[----:B------:R-:W-:Y:S02]  /*59a0*/  @!UP0 UIMAD UR38, UR4, UR5, UR38 ;  /* 0x00000005042682a4 */ /* 0x000fe4000f8e0226 */
[----:B------:R-:W-:Y:S02]  /*59b0*/  @!UP0 UIMAD UR37, UR6, UR14, UR37 ;  /* 0x0000000e062582a4 */ /* 0x000fe4000f8e0225 */
[----:B------:R-:W-:Y:S09]  /*59c0*/  ULOP3.LUT UP0, URZ, UR63, 0x1b0, URZ, 0xc0, !UPT ;  /* 0x000001b03fff7892 */ /* 0x000ff2000f80c0ff */
[----:B------:R-:W-:Y:S05]  /*59d0*/  BRA.U !UP0, `(.L_x_93) ;  /* 0x0000000108407547 */ /* 0x000fea000b800000 */
[----:B------:R-:W2:Y:S01]  /*59e0*/  LDCU.64 UR8, c[0x4][0x80] ;  /* 0x01001000ff0877ac */ /* 0x000ea20008000a00 */
[----:B------:R-:W-:Y:S01]  /*59f0*/  MOV R3, 0x0 ;  /* 0x0000000000037802 */ /* 0x000fe20000000f00 */
[----:B------:R-:W-:Y:S02]  /*5a00*/  HFMA2 R12, -RZ, RZ, 0, 5.9604644775390625e-08 ;  /* 0x00000001ff0c7431 */ /* 0x000fe400000001ff */
[----:B------:R-:W-:Y:S02]  /*5a10*/  IMAD.MOV.U32 R8, RZ, RZ, 0x70 ;  /* 0x00000070ff087424 */ /* 0x000fe400078e00ff */
[----:B------:R-:W-:Y:S01]  /*5a20*/  IMAD.MOV.U32 R13, RZ, RZ, RZ ;  /* 0x000000ffff0d7224 */ /* 0x000fe200078e00ff */
[----:B------:R-:W3:Y:S01]  /*5a30*/  LDCU.64 UR6, c[0x4][0x88] ;  /* 0x01001100ff0677ac */ /* 0x000ee20008000a00 */
[----:B------:R-:W4:Y:S01]  /*5a40*/  LDC.64 R2, c[0x4][R3] ;  /* 0x0100000003027b82 */ /* 0x000f220000000a00 */
[----:B------:R-:W1:Y:S01]  /*5a50*/  LDCU.64 UR4, c[0x4][0x8] ;  /* 0x01000100ff0477ac */ /* 0x000e620008000a00 */
[----:B--2---:R-:W-:Y:S01]  /*5a60*/  MOV R5, UR9 ;  /* 0x0000000900057c02 */ /* 0x004fe20008000f00 */
[----:B------:R-:W-:Y:S01]  /*5a70*/  IMAD.U32 R4, RZ, RZ, UR8 ;  /* 0x00000008ff047e24 */ /* 0x000fe2000f8e00ff */
[----:B---3--:R-:W-:Y:S01]  /*5a80*/  MOV R7, UR7 ;  /* 0x0000000700077c02 */ /* 0x008fe20008000f00 */
[----:B------:R-:W-:Y:S01]  /*5a90*/  IMAD.U32 R6, RZ, RZ, UR6 ;  /* 0x00000006ff067e24 */ /* 0x000fe2000f8e00ff */
[----:B-1----:R-:W-:Y:S01]  /*5aa0*/  MOV R11, UR5 ;  /* 0x00000005000b7c02 */ /* 0x002fe20008000f00 */
[----:B------:R-:W-:Y:S02]  /*5ab0*/  IMAD.U32 R10, RZ, RZ, UR4 ;  /* 0x00000004ff0a7e24 */ /* 0x000fe4000f8e00ff */
[----:B------:R-:W-:Y:S07]  /*5ac0*/  LEPC R20, `(.L_x_93) ;  /* 0x000000001014794e */ /* 0x000fee0000000000 */
[----:B----45:R-:W-:Y:S05]  /*5ad0*/  CALL.ABS.NOINC R2 ;  /* 0x0000000002007343 */ /* 0x030fea0003c00000 */
.L_x_93:
[----:B------:R-:W-:Y:S01]  /*5ae0*/  LOP3.LUT P0, RZ, R94, 0x1b0, RZ, 0xc0, !PT ;  /* 0x000001b05eff7812 */ /* 0x000fe2000780c0ff */
[----:B------:R-:W-:Y:S11]  /*5af0*/  BSSY.RECONVERGENT B6, `(.L_x_94) ;  /* 0x0000013000067945 */ /* 0x000ff60003800200 */
[----:B------:R-:W-:Y:S01]  /*5b00*/  @!UPT UIADD3 URZ, UPT, UPT, URZ, URZ, URZ ;  /* 0x000000fffffff290 */ /* 0x000fe2000fffe0ff */
[----:B------:R-:W-:Y:S05]  /*5b10*/  @!P0 BRA `(.L_x_95) ;  /* 0x0000000000408947 */ /* 0x000fea0003800000 */
        /* <DEDUP_REMOVED lines=16> */
.L_x_95:
[----:B------:R-:W-:Y:S05]  /*5c20*/  BSYNC.RECONVERGENT B6 ;  /* 0x0000000000067941 */ /* 0x000fea0003800200 */
.L_x_94:
[----:B------:R-:W-:Y:S01]  /*5c30*/  R2UR UR4, R86 ;  /* 0x00000000560472ca */ /* 0x000fe200000e0000 */
[----:B------:R-:W-:Y:S01]  /*5c40*/  UISETP.NE.U32.AND UP0, UPT, UR60, URZ, UPT ;  /* 0x000000ff3c00728c */ /* 0x000fe2000bf05070 */
[----:B------:R-:W-:Y:S02]  /*5c50*/  ISETP.NE.U32.AND P4, PT, R82, RZ, PT ;  /* 0x000000ff5200720c */ /* 0x000fe40003f85070 */
[----:B------:R-:W-:Y:S01]  /*5c60*/  ISETP.NE.U32.AND P2, PT, RZ, UR46, PT ;  /* 0x0000002eff007c0c */ /* 0x000fe2000bf45070 */
[----:B------:R-:W-:Y:S01]  /*5c70*/  UISETP.NE.AND.EX UP1, UPT, UR61, URZ, UPT, UP0 ;  /* 0x000000ff3d00728c */ /* 0x000fe2000bf25300 */
[----:B------:R-:W-:Y:S01]  /*5c80*/  ISETP.NE.AND.EX P4, PT, R83, RZ, PT, P4 ;  /* 0x000000ff5300720c */ /* 0x000fe20003f85340 */
[----:B------:R-:W-:Y:S01]  /*5c90*/  UPLOP3.LUT UP0, UPT, UPT, UPT, UPT, 0x40, 0x4 ;  /* 0x000000000004789c */ /* 0x000fe20003f0e870 */
[----:B------:R-:W-:Y:S05]  /*5ca0*/  ISETP.NE.AND.EX P2, PT, RZ, UR47, PT, P2 ;  /* 0x0000002fff007c0c */ /* 0x000fea000bf45320 */
[----:B------:R-:W-:Y:S06]  /*5cb0*/  UISETP.NE.AND UP2, UPT, UR4, URZ, UPT ;  /* 0x000000ff0400728c */ /* 0x000fec000bf45270 */
[----:B------:R-:W-:Y:S05]  /*5cc0*/  PLOP3.LUT P1, PT, PT, PT, UP2, 0x80, 0x8 ;  /* 0x000000000008781c */ /* 0x000fea0003f2f028 */
[----:B------:R-:W-:Y:S06]  /*5cd0*/  @UP2 UPLOP3.LUT UP0, UPT, UPT, UPT, UP1, 0x80, 0x8 ;  /* 0x000000000008289c */ /* 0x000fec0003f0f010 */
[----:B------:R-:W-:Y:S01]  /*5ce0*/  PLOP3.LUT P0, PT, PT, PT, UP0, 0x80, 0x8 ;  /* 0x000000000008781c */ /* 0x000fe20003f0f008 */
[----:B------:R-:W-:Y:S01]  /*5cf0*/  @!UPT UIADD3 URZ, UPT, UPT, URZ, URZ, URZ ;  /* 0x000000fffffff290 */ /* 0x000fe2000fffe0ff */
[----:B------:R-:W-:Y:S11]  /*5d00*/  BRA.U !UP1, `(.L_x_96) ;  /* 0x00000001093c7547 */ /* 0x000ff6000b800000 */
[----:B------:R-:W-:Y:S01]  /*5d10*/  UISETP.NE.U32.AND UP0, UPT, UR46, URZ, UPT ;  /* 0x000000ff2e00728c */ /* 0x000fe2000bf05070 */
[----:B-1----:R-:W-:Y:S01]  /*5d20*/  HFMA2 R0, -RZ, RZ, 0, 5.9604644775390625e-08 ;  /* 0x00000001ff007431 */ /* 0x002fe200000001ff */
[----:B------:R-:W1:Y:S01]  /*5d30*/  LDCU.64 UR8, c[0x0][0x358] ;  /* 0x00006b00ff0877ac */ /* 0x000e620008000a00 */
[----:B------:R-:W-:Y:S01]  /*5d40*/  IMAD.MOV.U32 R84, RZ, RZ, 0x1 ;  /* 0x00000001ff547424 */ /* 0x000fe200078e00ff */
[----:B------:R-:W-:Y:S06]  /*5d50*/  UISETP.NE.AND.EX UP0, UPT, UR47, URZ, UPT, UP0 ;  /* 0x000000ff2f00728c */ /* 0x000fec000bf05300 */
        /* <DEDUP_REMOVED lines=9> */
[----:B--23--:R-:W-:Y:S02]  /*5df0*/  @!P3 IMAD.U32 R41, RZ, RZ, UR4 ;  /* 0x00000004ff29be24 */ /* 0x00cfe4000f8e00ff */
.L_x_96:
[----:B------:R-:W-:Y:S05]  /*5e00*/  @!P4 BRA `(.L_x_97) ;  /* 0x000000000024c947 */ /* 0x000fea0003800000 */
[----:B------:R-:W-:Y:S01]  /*5e10*/  ISETP.NE.U32.AND P3, PT, R80, RZ, PT ;  /* 0x000000ff5000720c */ /* 0x000fe20003f65070 */
[----:B------:R-:W2:Y:S03]  /*5e20*/  LDCU.64 UR4, c[0x0][0x358] ;  /* 0x00006b00ff0477ac */ /* 0x000ea60008000a00 */
[----:B------:R-:W-:Y:S11]  /*5e30*/  ISETP.NE.AND.EX P3, PT, R81, RZ, PT, P3 ;  /* 0x000000ff5100720c */ /* 0x000ff60003f65330 */
[----:B------:R-:W-:Y:S02]  /*5e40*/  @!UPT UIADD3 URZ, UPT, UPT, URZ, URZ, URZ ;  /* 0x000000fffffff290 */ /* 0x000fe4000fffe0ff */
[----:B------:R-:W3:Y:S01]  /*5e50*/  @P3 LDC.64 R2, c[0x0][0x8a8] ;  /* 0x00022a00ff023b82 */ /* 0x000ee20000000a00 */
[----:B-1----:R-:W-:Y:S04]  /*5e60*/  @P3 IMAD R0, R82, UR36, RZ ;  /* 0x0000002452003c24 */ /* 0x002fe8000f8e02ff */
[----:B---3--:R-:W-:Y:S05]  /*5e70*/  @P3 IMAD.WIDE R2, R0, 0x4, R2 ;  /* 0x0000000400023825 */ /* 0x008fea00078e0202 */
[----:B--2--5:R2:W5:Y:S02]  /*5e80*/  @P3 LDG.E R38, desc[UR4][R2.64] ;  /* 0x0000000402263981 */ /* 0x024564000c1e1900 */
[----:B--2---:R-:W3:Y:S02]  /*5e90*/  @!P3 LDC R38, c[0x0][0x8a0] ;  /* 0x00022800ff26bb82 */ /* 0x004ee40000000800 */
.L_x_97:
[----:B-----5:R-:W-:Y:S01]  /*5ea0*/  FSETP.NEU.AND P4, PT, R41, RZ, PT ;  /* 0x000000ff2900720b */ /* 0x020fe20003f8d000 */
[----:B------:R-:W-:Y:S01]  /*5eb0*/  BSSY B1, `(.L_x_98) ;  /* 0x0000042000017945 */ /* 0x000fe20003800000 */
[----:B------:R-:W-:Y:S01]  /*5ec0*/  SEL R5, RZ, 0xffffffff, P2 ;  /* 0xffffffffff057807 */ /* 0x000fe20001000000 */
[----:B------:R-:W-:Y:S01]  /*5ed0*/  IMAD.MOV.U32 R102, RZ, RZ, 0x1 ;  /* 0x00000001ff667424 */ /* 0x000fe200078e00ff */
[----:B------:R-:W-:Y:S02]  /*5ee0*/  LOP3.LUT P3, RZ, R84, 0xff, RZ, 0xc0, !PT ;  /* 0x000000ff54ff7812 */ /* 0x000fe4000786c0ff */
[----:B------:R-:W-:Y:S02]  /*5ef0*/  CS2R R78, SRZ ;  /* 0x00000000004e7805 */ /* 0x000fe4000001ff00 */
[----:B------:R-:W-:Y:S02]  /*5f00*/  @P1 SEL R4, RZ, 0xffffffff, P4 ;  /* 0xffffffffff041807 */ /* 0x000fe40002000000 */
[----:B------:R-:W-:Y:S02]  /*5f10*/  CS2R R76, SRZ ;  /* 0x00000000004c7805 */ /* 0x000fe4000001ff00 */
[----:B------:R-:W-:Y:S02]  /*5f20*/  LEA R2, R90, UR44, 0x3 ;  /* 0x0000002c5a027c11 */ /* 0x000fe4000f8e18ff */
[----:B------:R-:W-:Y:S02]  /*5f30*/  CS2R R74, SRZ ;  /* 0x00000000004a7805 */ /* 0x000fe4000001ff00 */
[----:B------:R-:W-:Y:S02]  /*5f40*/  @P0 SEL R4, R5, R4, !P3 ;  /* 0x0000000405040207 */ /* 0x000fe40005800000 */
[----:B------:R-:W-:Y:S02]  /*5f50*/  CS2R R72, SRZ ;  /* 0x0000000000487805 */ /* 0x000fe4000001ff00 */
[----:B------:R-:W-:Y:S02]  /*5f60*/  LEA R100, R36, UR44, 0x3 ;  /* 0x0000002c24647c11 */ /* 0x000fe4000f8e18ff */
[----:B------:R-:W-:Y:S02]  /*5f70*/  @P1 LOP3.LUT R4, R4, 0x1, RZ, 0xc0, !PT ;  /* 0x0000000104041812 */ /* 0x000fe400078ec0ff */
[----:B------:R-:W-:Y:S02]  /*5f80*/  SHF.L.U32 R3, R92, 0x1f, RZ ;  /* 0x0000001f5c037819 */ /* 0x000fe400000006ff */
[----:B------:R-:W-:Y:S02]  /*5f90*/  ISETP.NE.U32.OR P6, PT, R4, 0x1, !P1 ;  /* 0x000000010400780c */ /* 0x000fe40004fc5470 */
[----:B------:R-:W-:Y:S02]  /*5fa0*/  PLOP3.LUT P2, PT, PT, PT, UP1, 0x80, 0x8 ;  /* 0x000000000008781c */ /* 0x000fe40003f4f018 */
[C---:B------:R-:W-:Y:S02]  /*5fb0*/  LEA.HI R39, R36.reuse, R36, RZ, 0x1 ;  /* 0x0000002424277211 */ /* 0x040fe400078f08ff */
[----:B------:R-:W-:Y:S02]  /*5fc0*/  SEL R4, RZ, 0xffffffff, P4 ;  /* 0xffffffffff047807 */ /* 0x000fe40002000000 */
[----:B------:R-:W-:Y:S01]  /*5fd0*/  P2R R96, PR, RZ, 0x40 ;  /* 0x00000040ff607803 */ /* 0x000fe20000000000 */
[C---:B-1----:R-:W-:Y:S01]  /*5fe0*/  IMAD.SHL.U32 R0, R39.reuse, 0x40, RZ ;  /* 0x0000004027007824 */ /* 0x042fe200078e00ff */
[----:B------:R-:W-:Y:S03]  /*5ff0*/  LOP3.LUT R39, R39, 0xffe, RZ, 0xc0, !PT ;  /* 0x00000ffe27277812 */ /* 0x000fe600078ec0ff */
[----:B------:R-:W-:Y:S02]  /*6000*/  @P6 SHF.L.U32 R7, R89, 0x1f, RZ ;  /* 0x0000001f59076819 */ /* 0x000fe400000006ff */
[----:B------:R-:W-:Y:S01]  /*6010*/  @P2 SEL R4, R5, R4, !P3 ;  /* 0x0000000405042207 */ /* 0x000fe20005800000 */
[----:B------:R-:W-:Y:S01]  /*6020*/  IMAD.IADD R39, R36, 0x1, -R39 ;  /* 0x0000000124277824 */ /* 0x000fe200078e0a27 */
[----:B------:R-:W1:Y:S01]  /*6030*/  @P6 SYNCS.PHASECHK.TRANS64.TRYWAIT P1, [R2+URZ+0x80], R7 ;  /* 0x00008007020065a7 */ /* 0x000e6200080211ff */
[----:B------:R-:W-:Y:S02]  /*6040*/  LOP3.LUT R0, R0, 0xffffff80, RZ, 0xc0, !PT ;  /* 0xffffff8000007812 */ /* 0x000fe400078ec0ff */
[----:B------:R-:W-:Y:S03]  /*6050*/  LOP3.LUT R4, R4, 0x1, RZ, 0xc0, !PT ;  /* 0x0000000104047812 */ /* 0x000fe600078ec0ff */
[----:B------:R-:W-:Y:S01]  /*6060*/  IMAD.IADD R0, R37, 0x1, R0 ;  /* 0x0000000125007824 */ /* 0x000fe200078e0200 */
[----:B------:R-:W-:Y:S03]  /*6070*/  ISETP.NE.U32.AND P5, PT, R4, 0x1, PT ;  /* 0x000000010400780c */ /* 0x000fe60003fa5070 */
[----:B------:R-:W-:Y:S01]  /*6080*/  IMAD R39, R39, 0x100000, R0 ;  /* 0x0010000027277824 */ /* 0x000fe200078e0200 */
[----:B------:R-:W-:Y:S01]  /*6090*/  P2R R103, PR, RZ, 0x20 ;  /* 0x00000020ff677803 */ /* 0x000fe20000000000 */
[----:B------:R2:W4:Y:S01]  /*60a0*/  SYNCS.PHASECHK.TRANS64.TRYWAIT P0, [R100+URZ+0xd0], R3 ;  /* 0x0000d003640075a7 */ /* 0x00052200080011ff */
[----:B-1----:R-:W-:Y:S01]  /*60b0*/  @P6 SEL R102, RZ, 0x1, !P1 ;  /* 0x00000001ff666807 */ /* 0x002fe20004800000 */
[----:B--2---:R-:W-:Y:S06]  /*60c0*/  @!P6 BRA `(.L_x_99) ;  /* 0x000000000080e947 */ /* 0x004fec0003800000 */
[----:B------:R-:W-:Y:S01]  /*60d0*/  @P5 IMAD R6, R90, 0x1000, R71 ;  /* 0x000010005a065824 */ /* 0x000fe200078e0247 */
[----:B------:R-:W1:Y:S01]  /*60e0*/  S2R R0, SR_CgaCtaId ;  /* 0x0000000000007919 */ /* 0x000e620000008800 */
[----:B------:R-:W-:Y:S01]  /*60f0*/  ISETP.NE.AND P1, PT, R102, RZ, PT ;  /* 0x000000ff6600720c */ /* 0x000fe20003f25270 */
[----:B------:R-:W-:Y:S01]  /*6100*/  BSSY B0, `(.L_x_100) ;  /* 0x000000b000007945 */ /* 0x000fe20003800000 */
[----:B------:R-:W-:Y:S01]  /*6110*/  @P5 VIADD R4, R6, UR44 ;  /* 0x0000002c06045c36 */ /* 0x000fe20008000000 */
[----:B------:R-:W-:Y:S02]  /*6120*/  CS2R R74, SRZ ;  /* 0x00000000004a7805 */ /* 0x000fe4000001ff00 */
[----:B------:R-:W-:Y:S02]  /*6130*/  CS2R R72, SRZ ;  /* 0x0000000000487805 */ /* 0x000fe4000001ff00 */
[----:B------:R-:W-:Y:S01]  /*6140*/  CS2R R78, SRZ ;  /* 0x00000000004e7805 */ /* 0x000fe2000001ff00 */
[----:B------:R-:W-:Y:S01]  /*6150*/  @P5 IMAD R4, R93, -0x10, R4 ;  /* 0xfffffff05d045824 */ /* 0x000fe200078e0204 */
[----:B------:R-:W-:Y:S04]  /*6160*/  CS2R R76, SRZ ;  /* 0x00000000004c7805 */ /* 0x000fe8000001ff00 */
[----:B------:R-:W-:Y:S05]  /*6170*/  @P1 BRA `(.L_x_101) ;  /* 0x00000000000c1947 */ /* 0x000fea0003800000 */
[----:B------:R-:W-:Y:S04]  /*6180*/  SHF.L.U32 R5, R89, 0x1f, RZ ;  /* 0x0000001f59057819 */ /* 0x000fe800000006ff */
[----:B------:R-:W2:Y:S02]  /*6190*/  SYNCS.PHASECHK.TRANS64.TRYWAIT P1, [R2+URZ+0x80], R5 ;  /* 0x00008005020075a7 */ /* 0x000ea400080211ff */
[----:B--2---:R-:W-:Y:S05]  /*61a0*/  @!P1 BRA `(.L_x_102) ;  /* 0x0000002400549947 */ /* 0x004fea0003800000 */
.L_x_101:
[----:B------:R-:W-:Y:S05]  /*61b0*/  BSYNC B0 ;  /* 0x0000000000007941 */ /* 0x000fea0003800000 */
.L_x_100:
[----:B------:R-:W-:Y:S01]  /*61c0*/  ISETP.NE.AND P1, PT, R103, RZ, PT ;  /* 0x000000ff6700720c */ /* 0x000fe20003f25270 */
[----:B--2---:R-:W-:Y:S02]  /*61d0*/  VIADD R5, R2, 0x90 ;  /* 0x0000009002057836 */ /* 0x004fe40000000000 */
[----:B------:R-:W-:Y:S03]  /*61e0*/  VIADD R90, R90, 0x1 ;  /* 0x000000015a5a7836 */ /* 0x000fe60000000000 */
[----:B-1----:R-:W-:Y:S07]  /*61f0*/  PRMT R0, R0, 0x654, R5 ;  /* 0x0000065400007816 */ /* 0x002fee0000000005 */
[----:B------:R1:W2:Y:S04]  /*6200*/  @P1 LDS.128 R72, [R6+UR44+0x200] ;  /* 0x0002002c06481984 */ /* 0x0002a80008000c00 */
[----:B------:R1:W1:Y:S01]  /*6210*/  @P1 LDS.128 R76, [R4+0x210] ;  /* 0x00021000044c1984 */ /* 0x0002620000000c00 */
[C---:B------:R-:W-:Y:S01]  /*6220*/  ISETP.NE.AND P1, PT, R90.reuse, 0x2, PT ;  /* 0x000000025a00780c */ /* 0x040fe20003f25270 */
[----:B------:R-:W-:Y:S01]  /*6230*/  @!PT LDS RZ, [RZ] ;  /* 0x00000000fffff984 */ /* 0x000fe20000000800 */
[----:B------:R-:W-:Y:S01]  /*6240*/  @!PT LDS RZ, [RZ] ;  /* 0x00000000fffff984 */ /* 0x000fe20000000800 */
[----:B------:R-:W-:Y:S01]  /*6250*/  @!PT LDS RZ, [RZ] ;  /* 0x00000000fffff984 */ /* 0x000fe20000000800 */
[----:B------:R-:W-:Y:S01]  /*6260*/  @!PT LDS RZ, [RZ] ;  /* 0x00000000fffff984 */ /* 0x000fe20000000800 */
[----:B------:R5:W-:Y:S06]  /*6270*/  MEMBAR.ALL.CTA ;  /* 0x0000000000007992 */ /* 0x000bec0000008000 */
[----:B-----5:R-:W5:Y:S01]  /*6280*/  FENCE.VIEW.ASYNC.S ;  /* 0x00000000000073c6 */ /* 0x020f620000000000 */
[----:B------:R-:W-:Y:S01]  /*6290*/  SEL R90, R90, RZ, P1 ;  /* 0x000000ff5a5a7207 */ /* 0x000fe20000800000 */
[----:B-----5:R5:W-:Y:S02]  /*62a0*/  SYNCS.ARRIVE.TRANS64.RED.A1T0 RZ, [R0+URZ], RZ ;  /* 0x000000ff00ff79a7 */ /* 0x020be400081004ff */
[----:B-----5:R-:W-:Y:S04]  /*62b0*/  SEL R0, RZ, 0x1, P1 ;  /* 0x00000001ff007807 */ /* 0x020fe80000800000 */
[----:B--2---:R-:W-:Y:S02]  /*62c0*/  LOP3.LUT R89, R89, R0, RZ, 0x3c, !PT ;  /* 0x0000000059597212 */ /* 0x004fe400078e3cff */
.L_x_99:
[----:B------:R-:W-:Y:S05]  /*62d0*/  BSYNC B1 ;  /* 0x0000000000017941 */ /* 0x000fea0003800000 */
.L_x_98:
[----:B------:R-:W-:Y:S04]  /*62e0*/  SHF.R.U32.HI R0, RZ, 0x15, R39 ;  /* 0x00000015ff007819 */ /* 0x000fe80000011627 */
[----:B------:R-:W-:Y:S01]  /*62f0*/  LOP3.LUT P1, RZ, R0, 0x3, R85, 0x48, !PT ;  /* 0x0000000300ff7812 */ /* 0x000fe20007824855 */
[----:B------:R-:W-:Y:S01]  /*6300*/  @!UPT UIADD3 URZ, UPT, UPT, URZ, URZ, URZ ;  /* 0x000000fffffff290 */ /* 0x000fe2000fffe0ff */
[----:B----4-:R-:W-:Y:S11]  /*6310*/  @P0 BRA `(.L_x_103) ;  /* 0x0000000000080947 */ /* 0x010ff60003800000 */
[----:B------:R-:W2:Y:S02]  /*6320*/  SYNCS.PHASECHK.TRANS64.TRYWAIT P0, [R100+URZ+0xd0], R3 ;  /* 0x0000d003640075a7 */ /* 0x000ea400080011ff */
[----:B--2---:R-:W-:Y:S05]  /*6330*/  @!P0 BRA `(.L_x_104) ;  /* 0x0000002400048947 */ /* 0x004fea0003800000 */
.L_x_103:
[----:B------:R-:W-:Y:S05]  /*6340*/  @!P1 BRA `(.L_x_105) ;  /* 0x0000000000409947 */ /* 0x000fea0003800000 */
[----:B------:R-:W4:Y:S01]  /*6350*/  LDCU.64 UR8, c[0x4][0x70] ;  /* 0x01000e00ff0877ac */ /* 0x000f220008000a00 */
[----:B--2---:R-:W-:Y:S01]  /*6360*/  MOV R3, 0x0 ;  /* 0x0000000000037802 */ /* 0x004fe20000000f00 */
[----:B------:R-:W-:Y:S02]  /*6370*/  HFMA2 R12, -RZ, RZ, 0, 5.9604644775390625e-08 ;  /* 0x00000001ff0c7431 */ /* 0x000fe400000001ff */
[----:B------:R-:W-:Y:S02]  /*6380*/  IMAD.MOV.U32 R8, RZ, RZ, 0x192 ;  /* 0x00000192ff087424 */ /* 0x000fe400078e00ff */
[----:B------:R-:W-:Y:S01]  /*6390*/  IMAD.MOV.U32 R13, RZ, RZ, RZ ;  /* 0x000000ffff0d7224 */ /* 0x000fe200078e00ff */
[----:B------:R-:W2:Y:S01]  /*63a0*/  LDCU.64 UR6, c[0x4][0x78] ;  /* 0x01000f00ff0677ac */ /* 0x000ea20008000a00 */
[----:B------:R-:W3:Y:S01]  /*63b0*/  LDC.64 R2, c[0x4][R3] ;  /* 0x0100000003027b82 */ /* 0x000ee20000000a00 */
[----:B------:R-:W5:Y:S01]  /*63c0*/  LDCU.64 UR4, c[0x4][0x10] ;  /* 0x01000200ff0477ac */ /* 0x000f620008000a00 */
[----:B----4-:R-:W-:Y:S01]  /*63d0*/  MOV R5, UR9 ;  /* 0x0000000900057c02 */ /* 0x010fe20008000f00 */
[----:B-1----:R-:W-:Y:S01]  /*63e0*/  IMAD.U32 R4, RZ, RZ, UR8 ;  /* 0x00000008ff047e24 */ /* 0x002fe2000f8e00ff */
[----:B--2---:R-:W-:Y:S01]  /*63f0*/  MOV R7, UR7 ;  /* 0x0000000700077c02 */ /* 0x004fe20008000f00 */
[----:B------:R-:W-:Y:S01]  /*6400*/  IMAD.U32 R6, RZ, RZ, UR6 ;  /* 0x00000006ff067e24 */ /* 0x000fe2000f8e00ff */
[----:B-----5:R-:W-:Y:S01]  /*6410*/  MOV R11, UR5 ;  /* 0x00000005000b7c02 */ /* 0x020fe20008000f00 */
[----:B------:R-:W-:Y:S02]  /*6420*/  IMAD.U32 R10, RZ, RZ, UR4 ;  /* 0x00000004ff0a7e24 */ /* 0x000fe4000f8e00ff */
[----:B------:R-:W-:Y:S07]  /*6430*/  LEPC R20, `(.L_x_105) ;  /* 0x000000001014794e */ /* 0x000fee0000000000 */
[----:B---3--:R-:W-:Y:S05]  /*6440*/  CALL.ABS.NOINC R2 ;  /* 0x0000000002007343 */ /* 0x008fea0003c00000 */
.L_x_105:
[-C--:B------:R-:W-:Y:S01]  /*6450*/  F2FP.F16.E5M2.UNPACK_B R42, R72.reuse ;  /* 0x00000048ff2a723e */ /* 0x080fe200020004ff */
[----:B------:R-:W-:Y:S05]  /*6460*/  WARPSYNC.ALL ;  /* 0x0000000000007948 */ /* 0x000fea0003800000 */
[----:B------:R-:W-:Y:S01]  /*6470*/  R2UR UR4, R39 ;  /* 0x00000000270472ca */ /* 0x000fe200000e0000 */
[--C-:B------:R-:W-:Y:S01]  /*6480*/  HADD2.F32 R40, -RZ, R42.reuse.H0_H0 ;  /* 0x2000002aff287230 */ /* 0x100fe20000004100 */
[----:B------:R-:W-:Y:S01]  /*6490*/  F2FP.F16.E5M2.UNPACK_B R43, R72.H1 ;  /* 0x00000048ff2b723e */ /* 0x000fe200030004ff */
[----:B------:R-:W-:Y:S01]  /*64a0*/  HADD2.F32 R42, -RZ, R42.H1_H1 ;  /* 0x3000002aff2a7230 */ /* 0x000fe20000004100 */
[-C--:B------:R-:W-:Y:S01]  /*64b0*/  F2FP.F16.E5M2.UNPACK_B R45, R73.reuse ;  /* 0x00000049ff2d723e */ /* 0x080fe200020004ff */
[----:B------:R-:W-:Y:S01]  /*64c0*/  BSSY.RECONVERGENT B0, `(.L_x_106) ;  /* 0x0000099000007945 */ /* 0x000fe20003800200 */
[----:B------:R-:W-:Y:S01]  /*64d0*/  F2FP.F16.E5M2.UNPACK_B R47, R73.H1 ;  /* 0x00000049ff2f723e */ /* 0x000fe200030004ff */
[--C-:B------:R-:W-:Y:S01]  /*64e0*/  HADD2.F32 R44, -RZ, R43.reuse.H0_H0 ;  /* 0x2000002bff2c7230 */ /* 0x100fe20000004100 */
[-C--:B------:R-:W-:Y:S01]  /*64f0*/  F2FP.F16.E5M2.UNPACK_B R49, R74.reuse ;  /* 0x0000004aff31723e */ /* 0x080fe200020004ff */
[----:B------:R-:W-:Y:S01]  /*6500*/  HADD2.F32 R46, -RZ, R43.H1_H1 ;  /* 0x3000002bff2e7230 */ /* 0x000fe20000004100 */
[----:B------:R-:W-:Y:S01]  /*6510*/  F2FP.F16.E5M2.UNPACK_B R51, R74.H1 ;  /* 0x0000004aff33723e */ /* 0x000fe200030004ff */
[--C-:B------:R-:W-:Y:S01]  /*6520*/  HADD2.F32 R43, -RZ, R45.reuse.H0_H0 ;  /* 0x2000002dff2b7230 */ /* 0x100fe20000004100 */
[-C--:B------:R-:W-:Y:S01]  /*6530*/  F2FP.F16.E5M2.UNPACK_B R53, R75.reuse ;  /* 0x0000004bff35723e */ /* 0x080fe200020004ff */
[----:B-1----:R-:W-:Y:S01]  /*6540*/  LDTM.16dp32bit_t0_t15.x32 R4, tmem[UR4] ;  /* 0x00000004000479ee */ /* 0x002fe20008a80000 */
[----:B------:R-:W3:Y:S01]  /*6550*/  LDTM.16dp32bit_t16_t31.x32 R4, tmem[UR4+0x20] ;  /* 0x00002004000479ee */ /* 0x000ee20008aa0000 */
[----:B------:R-:W-:Y:S01]  /*6560*/  ISETP.NE.AND P6, PT, R96, RZ, PT ;  /* 0x000000ff6000720c */ /* 0x000fe20003fc5270 */
[----:B------:R-:W-:Y:S01]  /*6570*/  HADD2.F32 R48, -RZ, R45.H1_H1 ;  /* 0x3000002dff307230 */ /* 0x000fe20000004100 */
[----:B------:R-:W-:Y:S01]  /*6580*/  IADD3 R109, PT, PT, R71, UR44, RZ ;  /* 0x0000002c476d7c10 */ /* 0x000fe2000fffe0ff */
[----:B------:R-:W-:Y:S01]  /*6590*/  HADD2.F32 R52, -RZ, R49.H1_H1 ;  /* 0x30000031ff347230 */ /* 0x000fe20000004100 */
[----:B------:R-:W-:Y:S01]  /*65a0*/  SHF.L.U32 R108, R88, 0x4, RZ ;  /* 0x00000004586c7819 */ /* 0x000fe200000006ff */
[----:B------:R-:W-:Y:S01]  /*65b0*/  HADD2.F32 R56, -RZ, R53.H1_H1 ;  /* 0x30000035ff387230 */ /* 0x000fe20000004100 */
[----:B------:R-:W-:Y:S01]  /*65c0*/  F2FP.F16.E5M2.UNPACK_B R55, R75.H1 ;  /* 0x0000004bff37723e */ /* 0x000fe200030004ff */
[--C-:B------:R-:W-:Y:S01]  /*65d0*/  HADD2.F32 R45, -RZ, R47.reuse.H0_H0 ;  /* 0x2000002fff2d7230 */ /* 0x100fe20000004100 */
[----:B------:R-:W-:Y:S01]  /*65e0*/  IADD3 R101, PT, PT, R109, R108, RZ ;  /* 0x0000006c6d657210 */ /* 0x000fe20007ffe0ff */
[----:B------:R-:W-:Y:S01]  /*65f0*/  HADD2.F32 R50, -RZ, R47.H1_H1 ;  /* 0x3000002fff327230 */ /* 0x000fe20000004100 */
[-C--:B------:R-:W-:Y:S01]  /*6600*/  F2FP.F16.E5M2.UNPACK_B R57, R76.reuse ;  /* 0x0000004cff39723e */ /* 0x080fe200020004ff */
[----:B------:R-:W-:Y:S01]  /*6610*/  HADD2.F32 R47, -RZ, R49.H0_H0 ;  /* 0x20000031ff2f7230 */ /* 0x000fe20000004100 */
[----:B------:R-:W-:Y:S01]  /*6620*/  F2FP.F16.E5M2.UNPACK_B R59, R76.H1 ;  /* 0x0000004cff3b723e */ /* 0x000fe200030004ff */
[----:B------:R-:W-:Y:S01]  /*6630*/  HADD2.F32 R49, -RZ, R51.H0_H0 ;  /* 0x20000033ff317230 */ /* 0x000fe20000004100 */
[-C--:B------:R-:W-:Y:S01]  /*6640*/  F2FP.F16.E5M2.UNPACK_B R61, R77.reuse ;  /* 0x0000004dff3d723e */ /* 0x080fe200020004ff */
[----:B------:R-:W-:Y:S01]  /*6650*/  HADD2.F32 R60, -RZ, R57.H1_H1 ;  /* 0x30000039ff3c7230 */ /* 0x000fe20000004100 */
[----:B------:R-:W-:Y:S01]  /*6660*/  F2FP.F16.E5M2.UNPACK_B R63, R77.H1 ;  /* 0x0000004dff3f723e */ /* 0x000fe200030004ff */
[----:B------:R-:W-:Y:S01]  /*6670*/  HADD2.F32 R54, -RZ, R51.H1_H1 ;  /* 0x30000033ff367230 */ /* 0x000fe20000004100 */
[-C--:B------:R-:W-:Y:S01]  /*6680*/  F2FP.F16.E5M2.UNPACK_B R65, R78.reuse ;  /* 0x0000004eff41723e */ /* 0x080fe200020004ff */
[----:B------:R-:W-:Y:S01]  /*6690*/  HADD2.F32 R51, -RZ, R53.H0_H0 ;  /* 0x20000035ff337230 */ /* 0x000fe20000004100 */
[----:B------:R-:W-:Y:S01]  /*66a0*/  F2FP.F16.E5M2.UNPACK_B R67, R78.H1 ;  /* 0x0000004eff43723e */ /* 0x000fe200030004ff */
[----:B------:R-:W-:Y:S01]  /*66b0*/  HADD2.F32 R64, -RZ, R61.H1_H1 ;  /* 0x3000003dff407230 */ /* 0x000fe20000004100 */
[----:B------:R-:W-:Y:S01]  /*66c0*/  ISETP.NE.AND P0, PT, R95, RZ, PT ;  /* 0x000000ff5f00720c */ /* 0x000fe20003f05270 */
[C---:B---3--:R-:W-:Y:S01]  /*66d0*/  FMUL R0, R38.reuse, R4 ;  /* 0x0000000426007220 */ /* 0x048fe20000400000 */
[C---:B------:R-:W-:Y:S01]  /*66e0*/  FMUL R2, R38.reuse, R5 ;  /* 0x0000000526027220 */ /* 0x040fe20000400000 */
[C---:B------:R-:W-:Y:S01]  /*66f0*/  FMUL R4, R38.reuse, R8 ;  /* 0x0000000826047220 */ /* 0x040fe20000400000 */
[C---:B------:R-:W-:Y:S01]  /*6700*/  FMUL R5, R38.reuse, R9 ;  /* 0x0000000926057220 */ /* 0x040fe20000400000 */
[C---:B------:R-:W-:Y:S01]  /*6710*/  FFMA R0, R41.reuse, R40, R0 ;  /* 0x0000002829007223 */ /* 0x040fe20000000000 */
[C---:B------:R-:W-:Y:S01]  /*6720*/  FFMA R2, R41.reuse, R42, R2 ;  /* 0x0000002a29027223 */ /* 0x040fe20000000002 */
[C---:B------:R-:W-:Y:S01]  /*6730*/  FMUL R8, R38.reuse, R12 ;  /* 0x0000000c26087220 */ /* 0x040fe20000400000 */
[C---:B------:R-:W-:Y:S01]  /*6740*/  FMUL R9, R38.reuse, R13 ;  /* 0x0000000d26097220 */ /* 0x040fe20000400000 */
[C---:B------:R-:W-:Y:S01]  /*6750*/  FMUL R12, R38.reuse, R16 ;  /* 0x00000010260c7220 */ /* 0x040fe20000400000 */
[C---:B------:R-:W-:Y:S01]  /*6760*/  FMUL R13, R38.reuse, R17 ;  /* 0x00000011260d7220 */ /* 0x040fe20000400000 */
[C---:B------:R-:W-:Y:S01]  /*6770*/  FMUL R16, R38.reuse, R20 ;  /* 0x0000001426107220 */ /* 0x040fe20000400000 */
[C---:B------:R-:W-:Y:S01]  /*6780*/  FMUL R17, R38.reuse, R21 ;  /* 0x0000001526117220 */ /* 0x040fe20000400000 */
[C---:B------:R-:W-:Y:S01]  /*6790*/  FMUL R20, R38.reuse, R24 ;  /* 0x0000001826147220 */ /* 0x040fe20000400000 */
[C---:B------:R-:W-:Y:S01]  /*67a0*/  FMUL R21, R38.reuse, R25 ;  /* 0x0000001926157220 */ /* 0x040fe20000400000 */
[----:B------:R-:W-:Y:S02]  /*67b0*/  HADD2.F32 R68, -RZ, R65.H1_H1 ;  /* 0x30000041ff447230 */ /* 0x000fe40000004100 */
[C---:B------:R-:W-:Y:S01]  /*67c0*/  FMUL R24, R38.reuse, R28 ;  /* 0x0000001c26187220 */ /* 0x040fe20000400000 */
[C---:B------:R-:W-:Y:S01]  /*67d0*/  FMUL R25, R38.reuse, R29 ;  /* 0x0000001d26197220 */ /* 0x040fe20000400000 */
[C---:B------:R-:W-:Y:S01]  /*67e0*/  FMUL R28, R38.reuse, R32 ;  /* 0x00000020261c7220 */ /* 0x040fe20000400000 */
[C---:B------:R-:W-:Y:S01]  /*67f0*/  FMUL R29, R38.reuse, R33 ;  /* 0x00000021261d7220 */ /* 0x040fe20000400000 */
[C---:B--2---:R-:W-:Y:S01]  /*6800*/  FMUL R3, R38.reuse, R6 ;  /* 0x0000000626037220 */ /* 0x044fe20000400000 */
[C---:B------:R-:W-:Y:S01]  /*6810*/  FMUL R7, R38.reuse, R7 ;  /* 0x0000000726077220 */ /* 0x040fe20000400000 */
[C---:B------:R-:W-:Y:S01]  /*6820*/  FMUL R6, R38.reuse, R10 ;  /* 0x0000000a26067220 */ /* 0x040fe20000400000 */
[C---:B------:R-:W-:Y:S01]  /*6830*/  FMUL R11, R38.reuse, R11 ;  /* 0x0000000b260b7220 */ /* 0x040fe20000400000 */
[C---:B------:R-:W-:Y:S01]  /*6840*/  FFMA R3, R41.reuse, R44, R3 ;  /* 0x0000002c29037223 */ /* 0x040fe20000000003 */
[C---:B------:R-:W-:Y:S01]  /*6850*/  FFMA R7, R41.reuse, R46, R7 ;  /* 0x0000002e29077223 */ /* 0x040fe20000000007 */
[C---:B------:R-:W-:Y:S01]  /*6860*/  FFMA R4, R41.reuse, R43, R4 ;  /* 0x0000002b29047223 */ /* 0x040fe20000000004 */
[----:B------:R-:W-:Y:S01]  /*6870*/  F2FP.F16.E5M2.UNPACK_B R40, R79 ;  /* 0x0000004fff28723e */ /* 0x000fe200020004ff */
[C---:B------:R-:W-:Y:S01]  /*6880*/  FFMA R5, R41.reuse, R48, R5 ;  /* 0x0000003029057223 */ /* 0x040fe20000000005 */
[C---:B------:R-:W-:Y:S01]  /*6890*/  FFMA R6, R41.reuse, R45, R6 ;  /* 0x0000002d29067223 */ /* 0x040fe20000000006 */
[----:B------:R-:W-:Y:S01]  /*68a0*/  F2FP.F16.E5M2.UNPACK_B R42, R79.H1 ;  /* 0x0000004fff2a723e */ /* 0x000fe200030004ff */
[C---:B------:R-:W-:Y:S01]  /*68b0*/  FFMA R11, R41.reuse, R50, R11 ;  /* 0x00000032290b7223 */ /* 0x040fe2000000000b */
[----:B------:R-:W-:Y:S01]  /*68c0*/  FFMA R8, R41, R47, R8 ;  /* 0x0000002f29087223 */ /* 0x000fe20000000008 */
[----:B------:R-:W-:Y:S01]  /*68d0*/  F2FP.SATFINITE.E5M2.F32.PACK_AB_MERGE_C R97, R7, R3, RZ ;  /* 0x000000030761723e */ /* 0x000fe200048060ff */
[C---:B------:R-:W-:Y:S01]  /*68e0*/  FFMA R9, R41.reuse, R52, R9 ;  /* 0x0000003429097223 */ /* 0x040fe20000000009 */
[----:B------:R-:W-:Y:S01]  /*68f0*/  FMUL R10, R38, R14 ;  /* 0x0000000e260a7220 */ /* 0x000fe20000400000 */
[----:B------:R-:W-:Y:S01]  /*6900*/  LEA R109, R90, UR44, 0x3 ;  /* 0x0000002c5a6d7c11 */ /* 0x000fe2000f8e18ff */
[----:B------:R-:W-:Y:S01]  /*6910*/  FMUL R15, R38, R15 ;  /* 0x0000000f260f7220 */ /* 0x000fe20000400000 */
[--C-:B------:R-:W-:Y:S01]  /*6920*/  HADD2.F32 R53, -RZ, R55.reuse.H0_H0 ;  /* 0x20000037ff357230 */ /* 0x100fe20000004100 */
[----:B------:R-:W-:Y:S01]  /*6930*/  F2FP.SATFINITE.E5M2.F32.PACK_AB_MERGE_C R96, R2, R0, R97 ;  /* 0x000000000260723e */ /* 0x000fe20004806061 */
[----:B------:R-:W-:Y:S01]  /*6940*/  FFMA R10, R41, R49, R10 ;  /* 0x00000031290a7223 */ /* 0x000fe2000000000a */
[----:B------:R-:W-:Y:S01]  /*6950*/  F2FP.SATFINITE.E5M2.F32.PACK_AB_MERGE_C R97, R11, R6, RZ ;  /* 0x000000060b61723e */ /* 0x000fe200048060ff */
[C---:B------:R-:W-:Y:S01]  /*6960*/  FFMA R15, R41.reuse, R54, R15 ;  /* 0x00000036290f7223 */ /* 0x040fe2000000000f */
[C---:B------:R-:W-:Y:S01]  /*6970*/  FFMA R12, R41.reuse, R51, R12 ;  /* 0x00000033290c7223 */ /* 0x040fe2000000000c */
[----:B------:R-:W-:Y:S01]  /*6980*/  FFMA R13, R41, R56, R13 ;  /* 0x00000038290d7223 */ /* 0x000fe2000000000d */
[----:B------:R-:W-:Y:S01]  /*6990*/  F2FP.SATFINITE.E5M2.F32.PACK_AB_MERGE_C R97, R5, R4, R97 ;  /* 0x000000040561723e */ /* 0x000fe20004806061 */
[----:B------:R-:W-:Y:S01]  /*69a0*/  HADD2.F32 R58, -RZ, R55.H1_H1 ;  /* 0x30000037ff3a7230 */ /* 0x000fe20000004100 */
[----:B------:R-:W-:Y:S01]  /*69b0*/  F2FP.SATFINITE.E5M2.F32.PACK_AB_MERGE_C R98, R15, R10, RZ ;  /* 0x0000000a0f62723e */ /* 0x000fe200048060ff */
[----:B------:R-:W-:Y:S02]  /*69c0*/  HADD2.F32 R55, -RZ, R57.H0_H0 ;  /* 0x20000039ff377230 */ /* 0x000fe40000004100 */
[C---:B------:R-:W-:Y:S01]  /*69d0*/  FMUL R14, R38.reuse, R18 ;  /* 0x00000012260e7220 */ /* 0x040fe20000400000 */
[C---:B------:R-:W-:Y:S01]  /*69e0*/  FMUL R19, R38.reuse, R19 ;  /* 0x0000001326137220 */ /* 0x040fe20000400000 */
[--C-:B------:R-:W-:Y:S02]  /*69f0*/  HADD2.F32 R57, -RZ, R59.reuse.H0_H0 ;  /* 0x2000003bff397230 */ /* 0x100fe40000004100 */
[C---:B------:R-:W-:Y:S01]  /*6a00*/  FMUL R18, R38.reuse, R22 ;  /* 0x0000001626127220 */ /* 0x040fe20000400000 */
[C---:B------:R-:W-:Y:S01]  /*6a10*/  FFMA R14, R41.reuse, R53, R14 ;  /* 0x00000035290e7223 */ /* 0x040fe2000000000e */
[----:B------:R-:W-:Y:S02]  /*6a20*/  HADD2.F32 R62, -RZ, R59.H1_H1 ;  /* 0x3000003bff3e7230 */ /* 0x000fe40000004100 */
[C---:B------:R-:W-:Y:S01]  /*6a30*/  FFMA R19, R41.reuse, R58, R19 ;  /* 0x0000003a29137223 */ /* 0x040fe20000000013 */
[----:B------:R-:W-:Y:S02]  /*6a40*/  HADD2.F32 R59, -RZ, R61.H0_H0 ;  /* 0x2000003dff3b7230 */ /* 0x000fe40000004100 */
[C---:B------:R-:W-:Y:S01]  /*6a50*/  FMUL R23, R38.reuse, R23 ;  /* 0x0000001726177220 */ /* 0x040fe20000400000 */
[C---:B------:R-:W-:Y:S01]  /*6a60*/  FFMA R16, R41.reuse, R55, R16 ;  /* 0x0000003729107223 */ /* 0x040fe20000000010 */
[C---:B------:R-:W-:Y:S01]  /*6a70*/  FFMA R17, R41.reuse, R60, R17 ;  /* 0x0000003c29117223 */ /* 0x040fe20000000011 */
[--C-:B------:R-:W-:Y:S02]  /*6a80*/  HADD2.F32 R61, -RZ, R63.reuse.H0_H0 ;  /* 0x2000003fff3d7230 */ /* 0x100fe40000004100 */
[C---:B------:R-:W-:Y:S01]  /*6a90*/  FFMA R18, R41.reuse, R57, R18 ;  /* 0x0000003929127223 */ /* 0x040fe20000000012 */
[----:B------:R-:W-:Y:S02]  /*6aa0*/  HADD2.F32 R66, -RZ, R63.H1_H1 ;  /* 0x3000003fff427230 */ /* 0x000fe40000004100 */
[C---:B------:R-:W-:Y:S01]  /*6ab0*/  FMUL R22, R38.reuse, R26 ;  /* 0x0000001a26167220 */ /* 0x040fe20000400000 */
[----:B------:R-:W-:Y:S02]  /*6ac0*/  HADD2.F32 R63, -RZ, R65.H0_H0 ;  /* 0x20000041ff3f7230 */ /* 0x000fe40000004100 */
[C---:B------:R-:W-:Y:S01]  /*6ad0*/  FFMA R23, R41.reuse, R62, R23 ;  /* 0x0000003e29177223 */ /* 0x040fe20000000017 */
[C---:B------:R-:W-:Y:S01]  /*6ae0*/  FMUL R27, R38.reuse, R27 ;  /* 0x0000001b261b7220 */ /* 0x040fe20000400000 */
[C---:B------:R-:W-:Y:S01]  /*6af0*/  FFMA R20, R41.reuse, R59, R20 ;  /* 0x0000003b29147223 */ /* 0x040fe20000000014 */
[C---:B------:R-:W-:Y:S01]  /*6b00*/  FFMA R21, R41.reuse, R64, R21 ;  /* 0x0000004029157223 */ /* 0x040fe20000000015 */
[--C-:B------:R-:W-:Y:S02]  /*6b10*/  HADD2.F32 R65, -RZ, R67.reuse.H0_H0 ;  /* 0x20000043ff417230 */ /* 0x100fe40000004100 */
[C---:B------:R-:W-:Y:S01]  /*6b20*/  FFMA R22, R41.reuse, R61, R22 ;  /* 0x0000003d29167223 */ /* 0x040fe20000000016 */
[----:B------:R-:W-:Y:S02]  /*6b30*/  HADD2.F32 R70, -RZ, R67.H1_H1 ;  /* 0x30000043ff467230 */ /* 0x000fe40000004100 */
[C---:B------:R-:W-:Y:S01]  /*6b40*/  FMUL R26, R38.reuse, R30 ;  /* 0x0000001e261a7220 */ /* 0x040fe20000400000 */
[--C-:B------:R-:W-:Y:S02]  /*6b50*/  HADD2.F32 R67, -RZ, R40.reuse.H0_H0 ;  /* 0x20000028ff437230 */ /* 0x100fe40000004100 */
[C---:B------:R-:W-:Y:S01]  /*6b60*/  FFMA R27, R41.reuse, R66, R27 ;  /* 0x00000042291b7223 */ /* 0x040fe2000000001b */
[C---:B------:R-:W-:Y:S01]  /*6b70*/  FMUL R31, R38.reuse, R31 ;  /* 0x0000001f261f7220 */ /* 0x040fe20000400000 */
[C---:B------:R-:W-:Y:S01]  /*6b80*/  FFMA R24, R41.reuse, R63, R24 ;  /* 0x0000003f29187223 */ /* 0x040fe20000000018 */
[----:B------:R-:W-:Y:S02]  /*6b90*/  HADD2.F32 R40, -RZ, R40.H1_H1 ;  /* 0x30000028ff287230 */ /* 0x000fe40000004100 */
[C---:B------:R-:W-:Y:S01]  /*6ba0*/  FFMA R25, R41.reuse, R68, R25 ;  /* 0x0000004429197223 */ /* 0x040fe20000000019 */
[--C-:B------:R-:W-:Y:S02]  /*6bb0*/  HADD2.F32 R69, -RZ, R42.reuse.H0_H0 ;  /* 0x2000002aff457230 */ /* 0x100fe40000004100 */
[C---:B------:R-:W-:Y:S01]  /*6bc0*/  FFMA R26, R41.reuse, R65, R26 ;  /* 0x00000041291a7223 */ /* 0x040fe2000000001a */
[----:B------:R-:W-:Y:S02]  /*6bd0*/  HADD2.F32 R42, -RZ, R42.H1_H1 ;  /* 0x3000002aff2a7230 */ /* 0x000fe40000004100 */
[C---:B------:R-:W-:Y:S01]  /*6be0*/  FMUL R30, R38.reuse, R34 ;  /* 0x00000022261e7220 */ /* 0x040fe20000400000 */
[----:B------:R-:W-:Y:S01]  /*6bf0*/  FFMA R31, R41, R70, R31 ;  /* 0x00000046291f7223 */ /* 0x000fe2000000001f */
[----:B------:R-:W-:Y:S01]  /*6c00*/  FMUL R35, R38, R35 ;  /* 0x0000002326237220 */ /* 0x000fe20000400000 */
[----:B------:R-:W-:Y:S01]  /*6c10*/  F2FP.SATFINITE.E5M2.F32.PACK_AB_MERGE_C R99, R19, R14, RZ ;  /* 0x0000000e1363723e */ /* 0x000fe200048060ff */
[C---:B------:R-:W-:Y:S01]  /*6c20*/  FFMA R28, R41.reuse, R67, R28 ;  /* 0x00000043291c7223 */ /* 0x040fe2000000001c */
[C---:B------:R-:W-:Y:S01]  /*6c30*/  FFMA R29, R41.reuse, R40, R29 ;  /* 0x00000028291d7223 */ /* 0x040fe2000000001d */
[C---:B------:R-:W-:Y:S01]  /*6c40*/  FFMA R30, R41.reuse, R69, R30 ;  /* 0x00000045291e7223 */ /* 0x040fe2000000001e */
[----:B------:R-:W-:Y:S01]  /*6c50*/  FFMA R35, R41, R42, R35 ;  /* 0x0000002a29237223 */ /* 0x000fe20000000023 */
[----:B------:R-:W-:Y:S02]  /*6c60*/  F2FP.SATFINITE.E5M2.F32.PACK_AB_MERGE_C R98, R9, R8, R98 ;  /* 0x000000080962723e */ /* 0x000fe40004806062 */
[----:B------:R-:W-:Y:S02]  /*6c70*/  F2FP.SATFINITE.E5M2.F32.PACK_AB_MERGE_C R99, R13, R12, R99 ;  /* 0x0000000c0d63723e */ /* 0x000fe40004806063 */
[----:B------:R-:W-:Y:S02]  /*6c80*/  F2FP.SATFINITE.E5M2.F32.PACK_AB_MERGE_C R104, R23, R18, RZ ;  /* 0x000000121768723e */ /* 0x000fe400048060ff */
[----:B------:R-:W-:Y:S01]  /*6c90*/  F2FP.SATFINITE.E5M2.F32.PACK_AB_MERGE_C R105, R27, R22, RZ ;  /* 0x000000161b69723e */ /* 0x000fe200048060ff */
[----:B------:R1:W-:Y:S01]  /*6ca0*/  STS.128 [R71+UR44+0x2200], R96 ;  /* 0x0022006047007988 */ /* 0x0003e20008000c2c */
[----:B------:R-:W-:Y:S02]  /*6cb0*/  F2FP.SATFINITE.E5M2.F32.PACK_AB_MERGE_C R110, R31, R26, RZ ;  /* 0x0000001a1f6e723e */ /* 0x000fe400048060ff */
[----:B------:R-:W-:Y:S02]  /*6cc0*/  F2FP.SATFINITE.E5M2.F32.PACK_AB_MERGE_C R111, R35, R30, RZ ;  /* 0x0000001e236f723e */ /* 0x000fe400048060ff */
[----:B------:R-:W-:Y:S02]  /*6cd0*/  F2FP.SATFINITE.E5M2.F32.PACK_AB_MERGE_C R104, R17, R16, R104 ;  /* 0x000000101168723e */ /* 0x000fe40004806068 */
[----:B------:R-:W-:Y:S02]  /*6ce0*/  F2FP.SATFINITE.E5M2.F32.PACK_AB_MERGE_C R105, R21, R20, R105 ;  /* 0x000000141569723e */ /* 0x000fe40004806069 */
[----:B------:R-:W-:Y:S02]  /*6cf0*/  F2FP.SATFINITE.E5M2.F32.PACK_AB_MERGE_C R106, R25, R24, R110 ;  /* 0x00000018196a723e */ /* 0x000fe4000480606e */
[----:B------:R-:W-:Y:S02]  /*6d00*/  F2FP.SATFINITE.E5M2.F32.PACK_AB_MERGE_C R107, R29, R28, R111 ;  /* 0x0000001c1d6b723e */ /* 0x000fe4000480606f */
[----:B------:R-:W-:Y:S03]  /*6d10*/  @P6 SHF.L.U32 R110, R89, 0x1f, RZ ;  /* 0x0000001f596e6819 */ /* 0x000fe600000006ff */
[----:B------:R1:W-:Y:S01]  /*6d20*/  STS.128 [R101+0x2210], R104 ;  /* 0x0022106865007388 */ /* 0x0003e20000000c00 */
[----:B------:R-:W-:Y:S01]  /*6d30*/  @!PT LDS RZ, [RZ] ;  /* 0x00000000fffff984 */ /* 0x000fe20000000800 */
[----:B------:R-:W-:Y:S01]  /*6d40*/  @!PT LDS RZ, [RZ] ;  /* 0x00000000fffff984 */ /* 0x000fe20000000800 */
[----:B------:R-:W-:Y:S01]  /*6d50*/  @!PT LDS RZ, [RZ] ;  /* 0x00000000fffff984 */ /* 0x000fe20000000800 */
[----:B------:R-:W-:Y:S01]  /*6d60*/  @!PT LDS RZ, [RZ] ;  /* 0x00000000fffff984 */ /* 0x000fe20000000800 */
[----:B------:R2:W-:Y:S07]  /*6d70*/  MEMBAR.ALL.CTA ;  /* 0x0000000000007992 */ /* 0x0005ee0000008000 */
[----:B--2---:R-:W2:Y:S02]  /*6d80*/  FENCE.VIEW.ASYNC.S ;  /* 0x00000000000073c6 */ /* 0x004ea40000000000 */
[----:B--2---:R-:W-:Y:S06]  /*6d90*/  BAR.SYNC.DEFER_BLOCKING 0x1, 0x80 ;  /* 0x0042000000007b1d */ /* 0x004fec0000010000 */
[----:B------:R-:W-:Y:S05]  /*6da0*/  @P0 BRA `(.L_x_107) ;  /* 0x0000000000280947 */ /* 0x000fea0003800000 */
[----:B------:R-:W2:Y:S01]  /*6db0*/  LDCU.64 UR6, c[0x0][0x348] ;  /* 0x00006900ff0677ac */ /* 0x000ea20008000a00 */
[----:B------:R-:W-:Y:S01]  /*6dc0*/  UIADD3 UR4, UPT, UPT, UR44, 0x2200, URZ ;  /* 0x000022002c047890 */ /* 0x000fe2000fffe0ff */
[----:B------:R-:W-:Y:S05]  /*6dd0*/  UMOV UR51, UR36 ;  /* 0x0000002400337c82 */ /* 0x000fea0008000000 */
[----:B------:R-:W-:Y:S04]  /*6de0*/  MOV R94, UR4 ;  /* 0x00000004005e7c02 */ /* 0x000fe80008000f00 */
[----:B------:R-:W-:Y:S01]  /*6df0*/  R2UR UR48, R94 ;  /* 0x000000005e3072ca */ /* 0x000fe200000e0000 */
[----:B--2---:R-:W-:Y:S04]  /*6e00*/  UIADD3 UR4, UP0, UPT, UR6, 0x680, URZ ;  /* 0x0000068006047890 */ /* 0x004fe8000ff1e0ff */
[----:B------:R-:W-:Y:S09]  /*6e10*/  UIADD3.X UR5, UPT, UPT, URZ, UR7, URZ, UP0, !UPT ;  /* 0x00000007ff057290 */ /* 0x000ff200087fe4ff */
[----:B------:R2:W-:Y:S01]  /*6e20*/  UTMASTG.3D [UR48], [UR4] ;  /* 0x00000030040073b5 */ /* 0x0005e20008010000 */
[----:B------:R0:W-:Y:S01]  /*6e30*/  UTMACMDFLUSH ;  /* 0x00000000000079b7 */ /* 0x0001e20000000000 */
[----:B--2---:R-:W-:Y:S04]  /*6e40*/  DEPBAR.LE SB0, 0x1 ;  /* 0x000080400000791a */ /* 0x004fe80000000000 */
.L_x_107:
[----:B------:R-:W-:Y:S05]  /*6e50*/  BSYNC.RECONVERGENT B0 ;  /* 0x0000000000007941 */ /* 0x000fea0003800200 */
.L_x_106:
[----:B------:R-:W-:Y:S06]  /*6e60*/  BAR.SYNC.DEFER_BLOCKING 0x1, 0x80 ;  /* 0x0042000000007b1d */ /* 0x000fec0000010000 */
[----:B------:R-:W2:Y:S01]  /*6e70*/  @P6 SYNCS.PHASECHK.TRANS64.TRYWAIT P0, [R109+URZ+0x80], R110 ;  /* 0x0000806e6d0065a7 */ /* 0x000ea200080011ff */
[----:B------:R-:W-:Y:S01]  /*6e80*/  BSSY B1, `(.L_x_108) ;  /* 0x0000020000017945 */ /* 0x000fe20003800000 */
[----:B--2---:R-:W-:Y:S03]  /*6e90*/  @P6 SEL R102, RZ, 0x1, !P0 ;  /* 0x00000001ff666807 */ /* 0x004fe60004000000 */
[----:B------:R-:W-:Y:S05]  /*6ea0*/  @!P6 BRA `(.L_x_109) ;  /* 0x000000000074e947 */ /* 0x000fea0003800000 */
[----:B------:R-:W-:Y:S01]  /*6eb0*/  ISETP.NE.AND P1, PT, R103, RZ, PT ;  /* 0x000000ff6700720c */ /* 0x000fe20003f25270 */
[----:B------:R-:W2:Y:S01]  /*6ec0*/  S2R R0, SR_CgaCtaId ;  /* 0x0000000000007919 */ /* 0x000ea20000008800 */
[----:B------:R-:W-:Y:S01]  /*6ed0*/  ISETP.NE.AND P0, PT, R102, RZ, PT ;  /* 0x000000ff6600720c */ /* 0x000fe20003f05270 */
[----:B------:R-:W-:Y:S10]  /*6ee0*/  BSSY B0, `(.L_x_110) ;  /* 0x0000008000007945 */ /* 0x000ff40003800000 */
[----:B------:R-:W-:Y:S05]  /*6ef0*/  @P1 IMAD R2, R90, 0x1000, R71 ;  /* 0x000010005a021824 */ /* 0x000fea00078e0247 */
[----:B------:R-:W-:Y:S05]  /*6f00*/  @P1 IADD3 R3, PT, PT, R2, UR44, RZ ;  /* 0x0000002c02031c10 */ /* 0x000fea000fffe0ff */
[----:B------:R-:W-:Y:S01]  /*6f10*/  @P1 IMAD.IADD R3, R3, 0x1, R108 ;  /* 0x0000000103031824 */ /* 0x000fe200078e026c */
[----:B------:R-:W-:Y:S06]  /*6f20*/  @P0 BRA `(.L_x_111) ;  /* 0x00000000000c0947 */ /* 0x000fec0003800000 */
[----:B------:R-:W-:Y:S04]  /*6f30*/  SHF.L.U32 R4, R89, 0x1f, RZ ;  /* 0x0000001f59047819 */ /* 0x000fe800000006ff */
[----:B------:R-:W3:Y:S02]  /*6f40*/  SYNCS.PHASECHK.TRANS64.TRYWAIT P0, [R109+URZ+0x80], R4 ;  /* 0x000080046d0075a7 */ /* 0x000ee400080011ff */
[----:B---3--:R-:W-:Y:S05]  /*6f50*/  @!P0 BRA `(.L_x_112) ;  /* 0x0000001800108947 */ /* 0x008fea0003800000 */
.L_x_111:
[----:B------:R-:W-:Y:S05]  /*6f60*/  BSYNC B0 ;  /* 0x0000000000007941 */ /* 0x000fea0003800000 */
.L_x_110:
[----:B------:R-:W-:Y:S01]  /*6f70*/  ISETP.NE.AND P0, PT, R103, RZ, PT ;  /* 0x000000ff6700720c */ /* 0x000fe20003f05270 */
[----:B---3--:R-:W-:Y:S02]  /*6f80*/  VIADD R109, R109, 0x90 ;  /* 0x000000906d6d7836 */ /* 0x008fe40000000000 */
[----:B------:R-:W-:Y:S03]  /*6f90*/  VIADD R90, R90, 0x1 ;  /* 0x000000015a5a7836 */ /* 0x000fe60000000000 */
[----:B--2---:R-:W-:Y:S07]  /*6fa0*/  PRMT R0, R0, 0x654, R109 ;  /* 0x0000065400007816 */ /* 0x004fee000000006d */
[----:B------:R2:W3:Y:S04]  /*6fb0*/  @P0 LDS.128 R72, [R2+UR44+0x200] ;  /* 0x0002002c02480984 */ /* 0x0004e80008000c00 */
[----:B------:R2:W4:Y:S01]  /*6fc0*/  @P0 LDS.128 R76, [R3+0x210] ;  /* 0x00021000034c0984 */ /* 0x0005220000000c00 */
        /* <DEDUP_REMOVED lines=10> */
[----:B--23--:R-:W-:Y:S02]  /*7070*/  LOP3.LUT R89, R89, R0, RZ, 0x3c, !PT ;  /* 0x0000000059597212 */ /* 0x00cfe400078e3cff */
.L_x_109:
[----:B------:R-:W-:Y:S05]  /*7080*/  BSYNC B1 ;  /* 0x0000000000017941 */ /* 0x000fea0003800000 */
.L_x_108:
[----:B------:R-:W-:Y:S05]  /*7090*/  VIADD R0, R39, 0x40 ;  /* 0x0000004027007836 */ /* 0x000fea0000000000 */
[----:B------:R-:W-:Y:S04]  /*70a0*/  SHF.R.U32.HI R0, RZ, 0x15, R0 ;  /* 0x00000015ff007819 */ /* 0x000fe80000011600 */
[----:B------:R-:W-:Y:S11]  /*70b0*/  LOP3.LUT P0, RZ, R0, 0x3, R85, 0x48, !PT ;  /* 0x0000000300ff7812 */ /* 0x000ff60007804855 */
[----:B------:R-:W-:Y:S02]  /*70c0*/  @!UPT UIADD3 URZ, UPT, UPT, URZ, URZ, URZ ;  /* 0x000000fffffff290 */ /* 0x000fe4000fffe0ff */
[----:B------:R-:W-:Y:S05]  /*70d0*/  @!P0 BRA `(.L_x_113) ;  /* 0x0000000000408947 */ /* 0x000fea0003800000 */
[----:B------:R-:W2:Y:S01]  /*70e0*/  LDCU.64 UR8, c[0x4][0x70] ;  /* 0x01000e00ff0877ac */ /* 0x000ea20008000a00 */
[----:B------:R-:W-:Y:S01]  /*70f0*/  MOV R3, 0x0 ;  /* 0x0000000000037802 */ /* 0x000fe20000000f00 */
[----:B------:R-:W-:Y:S02]  /*7100*/  HFMA2 R12, -RZ, RZ, 0, 5.9604644775390625e-08 ;  /* 0x00000001ff0c7431 */ /* 0x000fe400000001ff */
[----:B------:R-:W-:Y:S02]  /*7110*/  IMAD.MOV.U32 R8, RZ, RZ, 0x192 ;  /* 0x00000192ff087424 */ /* 0x000fe400078e00ff */
[----:B------:R-:W-:Y:S01]  /*7120*/  IMAD.MOV.U32 R13, RZ, RZ, RZ ;  /* 0x000000ffff0d7224 */ /* 0x000fe200078e00ff */
[----:B------:R-:W3:Y:S01]  /*7130*/  LDCU.64 UR6, c[0x4][0x78] ;  /* 0x01000f00ff0677ac */ /* 0x000ee20008000a00 */
[----:B------:R-:W1:Y:S01]  /*7140*/  LDC.64 R2, c[0x4][R3] ;  /* 0x0100000003027b82 */ /* 0x000e620000000a00 */
[----:B------:R-:W5:Y:S01]  /*7150*/  LDCU.64 UR4, c[0x4][0x10] ;  /* 0x01000200ff0477ac */ /* 0x000f620008000a00 */
[----:B--2---:R-:W-:Y:S01]  /*7160*/  MOV R5, UR9 ;  /* 0x0000000900057c02 */ /* 0x004fe20008000f00 */
[----:B------:R-:W-:Y:S01]  /*7170*/  IMAD.U32 R4, RZ, RZ, UR8 ;  /* 0x00000008ff047e24 */ /* 0x000fe2000f8e00ff */
[----:B---3--:R-:W-:Y:S01]  /*7180*/  MOV R7, UR7 ;  /* 0x0000000700077c02 */ /* 0x008fe20008000f00 */
[----:B------:R-:W-:Y:S01]  /*7190*/  IMAD.U32 R6, RZ, RZ, UR6 ;  /* 0x00000006ff067e24 */ /* 0x000fe2000f8e00ff */
[----:B-----5:R-:W-:Y:S01]  /*71a0*/  MOV R11, UR5 ;  /* 0x00000005000b7c02 */ /* 0x020fe20008000f00 */
[----:B------:R-:W-:Y:S02]  /*71b0*/  IMAD.U32 R10, RZ, RZ, UR4 ;  /* 0x00000004ff0a7e24 */ /* 0x000fe4000f8e00ff */
[----:B------:R-:W-:Y:S07]  /*71c0*/  LEPC R20, `(.L_x_113) ;  /* 0x000000001014794e */ /* 0x000fee0000000000 */
[----:B-1--4-:R-:W-:Y:S05]  /*71d0*/  CALL.ABS.NOINC R2 ;  /* 0x0000000002007343 */ /* 0x012fea0003c00000 */
.L_x_113:
[----:B------:R-:W-:Y:S01]  /*71e0*/  ISETP.NE.AND P0, PT, R95, RZ, PT ;  /* 0x000000ff5f00720c */ /* 0x000fe20003f05270 */
[----:B------:R-:W-:Y:S05]  /*71f0*/  WARPSYNC.ALL ;  /* 0x0000000000007948 */ /* 0x000fea0003800000 */
[----:B------:R-:W-:Y:S01]  /*7200*/  R2UR UR4, R39 ;  /* 0x00000000270472ca */ /* 0x000fe200000e0000 */
[----:B------:R-:W2:Y:S01]  /*7210*/  S2UR UR6, SR_CgaCtaId ;  /* 0x00000000000679c3 */ /* 0x000ea20000008800 */
[-C--:B------:R-:W-:Y:S01]  /*7220*/  F2FP.F16.E5M2.UNPACK_B R42, R72.reuse ;  /* 0x00000048ff2a723e */ /* 0x080fe200020004ff */
[----:B------:R-:W-:Y:S01]  /*7230*/  BSSY.RECONVERGENT B0, `(.L_x_114) ;  /* 0x000009c000007945 */ /* 0x000fe20003800200 */
[----:B------:R-:W-:Y:S02]  /*7240*/  F2FP.F16.E5M2.UNPACK_B R72, R72.H1 ;  /* 0x00000048ff48723e */ /* 0x000fe400030004ff */
[-C--:B------:R-:W-:Y:S01]  /*7250*/  F2FP.F16.E5M2.UNPACK_B R46, R73.reuse ;  /* 0x00000049ff2e723e */ /* 0x080fe200020004ff */
[--C-:B------:R-:W-:Y:S01]  /*7260*/  HADD2.F32 R40, -RZ, R42.reuse.H0_H0 ;  /* 0x2000002aff287230 */ /* 0x100fe20000004100 */
[----:B------:R-:W-:Y:S01]  /*7270*/  F2FP.F16.E5M2.UNPACK_B R73, R73.H1 ;  /* 0x00000049ff49723e */ /* 0x000fe200030004ff */
[----:B------:R-:W-:Y:S01]  /*7280*/  HADD2.F32 R42, -RZ, R42.H1_H1 ;  /* 0x3000002aff2a7230 */ /* 0x000fe20000004100 */
[-C--:B------:R-:W-:Y:S01]  /*7290*/  F2FP.F16.E5M2.UNPACK_B R50, R74.reuse ;  /* 0x0000004aff32723e */ /* 0x080fe200020004ff */
[----:B------:R-:W-:Y:S01]  /*72a0*/  HADD2.F32 R43, -RZ, R72.H0_H0 ;  /* 0x20000048ff2b7230 */ /* 0x000fe20000004100 */
[----:B------:R-:W-:Y:S01]  /*72b0*/  F2FP.F16.E5M2.UNPACK_B R74, R74.H1 ;  /* 0x0000004aff4a723e */ /* 0x000fe200030004ff */
[----:B------:R-:W-:Y:S01]  /*72c0*/  LDTM.16dp32bit_t0_t15.x32 R4, tmem[UR4+0x40] ;  /* 0x00004004000479ee */ /* 0x000fe20008a80000 */
[----:B------:R-:W3:Y:S01]  /*72d0*/  LDTM.16dp32bit_t16_t31.x32 R4, tmem[UR4+0x60] ;  /* 0x00006004000479ee */ /* 0x000ee20008aa0000 */
[----:B------:R-:W-:Y:S01]  /*72e0*/  NOP ;  /* 0x0000000000007918 */ /* 0x000fe20000000000 */
[--C-:B------:R-:W-:Y:S01]  /*72f0*/  HADD2.F32 R45, -RZ, R46.reuse.H0_H0 ;  /* 0x2000002eff2d7230 */ /* 0x100fe20000004100 */
[----:B------:R-:W-:Y:S01]  /*7300*/  R2UR UR5, R100 ;  /* 0x00000000640572ca */ /* 0x000fe200000e0000 */
[----:B------:R-:W-:Y:S01]  /*7310*/  HADD2.F32 R46, -RZ, R46.H1_H1 ;  /* 0x3000002eff2e7230 */ /* 0x000fe20000004100 */
[----:B------:R-:W-:Y:S01]  /*7320*/  F2FP.F16.E5M2.UNPACK_B R54, R75 ;  /* 0x0000004bff36723e */ /* 0x000fe200020004ff */
[--C-:B------:R-:W-:Y:S01]  /*7330*/  HADD2.F32 R49, -RZ, R50.reuse.H0_H0 ;  /* 0x20000032ff317230 */ /* 0x100fe20000004100 */
[----:B----4-:R-:W-:Y:S01]  /*7340*/  F2FP.F16.E5M2.UNPACK_B R58, R76 ;  /* 0x0000004cff3a723e */ /* 0x010fe200020004ff */
[----:B------:R-:W-:Y:S01]  /*7350*/  HADD2.F32 R50, -RZ, R50.H1_H1 ;  /* 0x30000032ff327230 */ /* 0x000fe20000004100 */
[----:B------:R-:W-:Y:S01]  /*7360*/  F2FP.F16.E5M2.UNPACK_B R62, R77 ;  /* 0x0000004dff3e723e */ /* 0x000fe200020004ff */
[--C-:B------:R-:W-:Y:S01]  /*7370*/  HADD2.F32 R53, -RZ, R54.reuse.H0_H0 ;  /* 0x20000036ff357230 */ /* 0x100fe20000004100 */
[----:B------:R-:W-:Y:S01]  /*7380*/  F2FP.F16.E5M2.UNPACK_B R66, R78 ;  /* 0x0000004eff42723e */ /* 0x000fe200020004ff */
[----:B------:R-:W-:Y:S01]  /*7390*/  HADD2.F32 R54, -RZ, R54.H1_H1 ;  /* 0x30000036ff367230 */ /* 0x000fe20000004100 */
[----:B------:R-:W-:Y:S01]  /*73a0*/  F2FP.F16.E5M2.UNPACK_B R69, R79 ;  /* 0x0000004fff45723e */ /* 0x000fe200020004ff */
[--C-:B------:R-:W-:Y:S01]  /*73b0*/  HADD2.F32 R57, -RZ, R58.reuse.H0_H0 ;  /* 0x2000003aff397230 */ /* 0x100fe20000004100 */
[----:B------:R-:W-:Y:S01]  /*73c0*/  F2FP.F16.E5M2.UNPACK_B R75, R75.H1 ;  /* 0x0000004bff4b723e */ /* 0x000fe200030004ff */
[----:B------:R-:W-:Y:S01]  /*73d0*/  UIADD3 UR4, UPT, UPT, UR5, 0xf0, URZ ;  /* 0x000000f005047890 */ /* 0x000fe2000fffe0ff */
[----:B------:R-:W-:Y:S01]  /*73e0*/  HADD2.F32 R59, -RZ, R58.H1_H1 ;  /* 0x3000003aff3b7230 */ /* 0x000fe20000004100 */
[----:B------:R-:W-:Y:S01]  /*73f0*/  F2FP.F16.E5M2.UNPACK_B R76, R76.H1 ;  /* 0x0000004cff4c723e */ /* 0x000fe200030004ff */
[--C-:B------:R-:W-:Y:S01]  /*7400*/  HADD2.F32 R61, -RZ, R62.reuse.H0_H0 ;  /* 0x2000003eff3d7230 */ /* 0x100fe20000004100 */
[----:B------:R-:W-:Y:S01]  /*7410*/  F2FP.F16.E5M2.UNPACK_B R77, R77.H1 ;  /* 0x0000004dff4d723e */ /* 0x000fe200030004ff */
[----:B------:R-:W-:Y:S01]  /*7420*/  HADD2.F32 R62, -RZ, R62.H1_H1 ;  /* 0x3000003eff3e7230 */ /* 0x000fe20000004100 */
[----:B------:R-:W-:Y:S01]  /*7430*/  F2FP.F16.E5M2.UNPACK_B R78, R78.H1 ;  /* 0x0000004eff4e723e */ /* 0x000fe200030004ff */
[--C-:B------:R-:W-:Y:S01]  /*7440*/  HADD2.F32 R65, -RZ, R66.reuse.H0_H0 ;  /* 0x20000042ff417230 */ /* 0x100fe20000004100 */
[----:B--2---:R-:W-:Y:S01]  /*7450*/  UPRMT UR4, UR6, 0x654, UR4 ;  /* 0x0000065406047896 */ /* 0x004fe20008000004 */
        /* <DEDUP_REMOVED lines=8> */
[----:B------:R-:W-:Y:S01]  /*74e0*/  SYNCS.ARRIVE.TRANS64.RED.A1T0 RZ, [UR4], RZ ;  /* 0x000000ffffff79a7 */ /* 0x000fe20008100404 */
        /* <DEDUP_REMOVED lines=15> */
[--C-:B------:R-:W-:Y:S02]  /*75e0*/  HADD2.F32 R47, -RZ, R73.reuse.H0_H0 ;  /* 0x20000049ff2f7230 */ /* 0x100fe40000004100 */
[C---:B------:R-:W-:Y:S01]  /*75f0*/  FMUL R10, R38.reuse, R10 ;  /* 0x0000000a260a7220 */ /* 0x040fe20000400000 */
[C---:B------:R-:W-:Y:S01]  /*7600*/  FFMA R6, R41.reuse, R43, R6 ;  /* 0x0000002b29067223 */ /* 0x040fe20000000006 */
[----:B------:R-:W-:Y:S02]  /*7610*/  HADD2.F32 R48, -RZ, R73.H1_H1 ;  /* 0x30000049ff307230 */ /* 0x000fe40000004100 */
[C---:B------:R-:W-:Y:S01]  /*7620*/  FFMA R7, R41.reuse, R44, R7 ;  /* 0x0000002c29077223 */ /* 0x040fe20000000007 */
[C---:B------:R-:W-:Y:S01]  /*7630*/  FFMA R8, R41.reuse, R45, R8 ;  /* 0x0000002d29087223 */ /* 0x040fe20000000008 */
[C---:B------:R-:W-:Y:S01]  /*7640*/  FFMA R9, R41.reuse, R46, R9 ;  /* 0x0000002e29097223 */ /* 0x040fe20000000009 */
[----:B------:R-:W-:Y:S01]  /*7650*/  FFMA R10, R41, R47, R10 ;  /* 0x0000002f290a7223 */ /* 0x000fe2000000000a */
[----:B------:R-:W-:Y:S01]  /*7660*/  HADD2.F32 R43, -RZ, R69.H0_H0 ;  /* 0x20000045ff2b7230 */ /* 0x000fe20000004100 */
[----:B-1----:R-:W-:Y:S01]  /*7670*/  F2FP.SATFINITE.E5M2.F32.PACK_AB_MERGE_C R96, R7, R6, RZ ;  /* 0x000000060760723e */ /* 0x002fe200048060ff */
[C---:B------:R-:W-:Y:S01]  /*7680*/  FMUL R11, R38.reuse, R11 ;  /* 0x0000000b260b7220 */ /* 0x040fe20000400000 */
[--C-:B------:R-:W-:Y:S02]  /*7690*/  HADD2.F32 R51, -RZ, R74.reuse.H0_H0 ;  /* 0x2000004aff337230 */ /* 0x100fe40000004100 */
[C---:B------:R-:W-:Y:S01]  /*76a0*/  FMUL R14, R38.reuse, R14 ;  /* 0x0000000e260e7220 */ /* 0x040fe20000400000 */
[----:B------:R-:W-:Y:S01]  /*76b0*/  HADD2.F32 R52, -RZ, R74.H1_H1 ;  /* 0x3000004aff347230 */ /* 0x000fe20000004100 */
[----:B------:R-:W-:Y:S01]  /*76c0*/  F2FP.SATFINITE.E5M2.F32.PACK_AB_MERGE_C R96, R5, R4, R96 ;  /* 0x000000040560723e */ /* 0x000fe20004806060 */
[C---:B------:R-:W-:Y:S01]  /*76d0*/  FFMA R11, R41.reuse, R48, R11 ;  /* 0x00000030290b7223 */ /* 0x040fe2000000000b */
[C---:B------:R-:W-:Y:S01]  /*76e0*/  FFMA R12, R41.reuse, R49, R12 ;  /* 0x00000031290c7223 */ /* 0x040fe2000000000c */
[C---:B------:R-:W-:Y:S01]  /*76f0*/  FFMA R13, R41.reuse, R50, R13 ;  /* 0x00000032290d7223 */ /* 0x040fe2000000000d */
[----:B------:R-:W-:Y:S01]  /*7700*/  FFMA R14, R41, R51, R14 ;  /* 0x00000033290e7223 */ /* 0x000fe2000000000e */
[C---:B------:R-:W-:Y:S01]  /*7710*/  FMUL R15, R38.reuse, R15 ;  /* 0x0000000f260f7220 */ /* 0x040fe20000400000 */
[----:B------:R-:W-:Y:S01]  /*7720*/  F2FP.F16.E5M2.UNPACK_B R79, R79.H1 ;  /* 0x0000004fff4f723e */ /* 0x000fe200030004ff */
[--C-:B------:R-:W-:Y:S01]  /*7730*/  HADD2.F32 R55, -RZ, R75.reuse.H0_H0 ;  /* 0x2000004bff377230 */ /* 0x100fe20000004100 */
[----:B------:R-:W-:Y:S01]  /*7740*/  F2FP.SATFINITE.E5M2.F32.PACK_AB_MERGE_C R97, R11, R10, RZ ;  /* 0x0000000a0b61723e */ /* 0x000fe200048060ff */
[C---:B------:R-:W-:Y:S01]  /*7750*/  FFMA R15, R41.reuse, R52, R15 ;  /* 0x00000034290f7223 */ /* 0x040fe2000000000f */
[C---:B------:R-:W-:Y:S01]  /*7760*/  FFMA R16, R41.reuse, R53, R16 ;  /* 0x0000003529107223 */ /* 0x040fe20000000010 */
[----:B------:R-:W-:Y:S01]  /*7770*/  FFMA R17, R41, R54, R17 ;  /* 0x0000003629117223 */ /* 0x000fe20000000011 */
[----:B------:R-:W-:Y:S01]  /*7780*/  F2FP.SATFINITE.E5M2.F32.PACK_AB_MERGE_C R97, R9, R8, R97 ;  /* 0x000000080961723e */ /* 0x000fe20004806061 */
[----:B------:R-:W-:Y:S01]  /*7790*/  HADD2.F32 R56, -RZ, R75.H1_H1 ;  /* 0x3000004bff387230 */ /* 0x000fe20000004100 */
[----:B------:R-:W-:Y:S01]  /*77a0*/  F2FP.SATFINITE.E5M2.F32.PACK_AB_MERGE_C R98, R15, R14, RZ ;  /* 0x0000000e0f62723e */ /* 0x000fe200048060ff */
[C---:B------:R-:W-:Y:S01]  /*77b0*/  FMUL R18, R38.reuse, R18 ;  /* 0x0000001226127220 */ /* 0x040fe20000400000 */
[C---:B------:R-:W-:Y:S01]  /*77c0*/  FMUL R19, R38.reuse, R19 ;  /* 0x0000001326137220 */ /* 0x040fe20000400000 */
[--C-:B------:R-:W-:Y:S02]  /*77d0*/  HADD2.F32 R58, -RZ, R76.reuse.H0_H0 ;  /* 0x2000004cff3a7230 */ /* 0x100fe40000004100 */
[C---:B------:R-:W-:Y:S01]  /*77e0*/  FMUL R3, R38.reuse, R22 ;  /* 0x0000001626037220 */ /* 0x040fe20000400000 */
[C---:B------:R-:W-:Y:S01]  /*77f0*/  FFMA R18, R41.reuse, R55, R18 ;  /* 0x0000003729127223 */ /* 0x040fe20000000012 */
[----:B------:R-:W-:Y:S02]  /*7800*/  HADD2.F32 R60, -RZ, R76.H1_H1 ;  /* 0x3000004cff3c7230 */ /* 0x000fe40000004100 */
        /* <DEDUP_REMOVED lines=42> */
[----:B------:R-:W-:Y:S03]  /*7ab0*/  IADD3 R70, PT, PT, R36, 0x1, RZ ;  /* 0x0000000124467810 */ /* 0x000fe60007ffe0ff */
        /* <DEDUP_REMOVED lines=10> */
[----:B------:R-:W-:Y:S02]  /*7b60*/  UIADD3 UR9, UPT, UPT, UR49, 0x40, URZ ;  /* 0x0000004031097890 */ /* 0x000fe4000fffe0ff */
[----:B------:R-:W-:Y:S01]  /*7b70*/  UIADD3 UR8, UPT, UPT, UR44, 0x3200, URZ ;  /* 0x000032002c087890 */ /* 0x000fe2000fffe0ff */
[----:B------:R-:W-:Y:S01]  /*7b80*/  UMOV UR10, UR50 ;  /* 0x00000032000a7c82 */ /* 0x000fe20008000000 */
[----:B------:R-:W-:Y:S01]  /*7b90*/  UMOV UR11, UR36 ;  /* 0x00000024000b7c82 */ /* 0x000fe20008000000 */
[----:B--2---:R-:W-:Y:S04]  /*7ba0*/  UIADD3 UR4, UP0, UPT, UR6, 0x680, URZ ;  /* 0x0000068006047890 */ /* 0x004fe8000ff1e0ff */
[----:B------:R-:W-:Y:S09]  /*7bb0*/  UIADD3.X UR5, UPT, UPT, URZ, UR7, URZ, UP0, !UPT ;  /* 0x00000007ff057290 */ /* 0x000ff200087fe4ff */
[----:B------:R2:W-:Y:S01]  /*7bc0*/  UTMASTG.3D [UR8], [UR4] ;  /* 0x00000008040073b5 */ /* 0x0005e20008010000 */
[----:B------:R0:W-:Y:S01]  /*7bd0*/  UTMACMDFLUSH ;  /* 0x00000000000079b7 */ /* 0x0001e20000000000 */
[----:B--2---:R-:W-:Y:S04]  /*7be0*/  DEPBAR.LE SB0, 0x1 ;  /* 0x000080400000791a */ /* 0x004fe80000000000 */
.L_x_115:
[----:B------:R-:W-:Y:S05]  /*7bf0*/  BSYNC.RECONVERGENT B0 ;  /* 0x0000000000007941 */ /* 0x000fea0003800200 */
.L_x_114:
[----:B------:R-:W-:Y:S01]  /*7c00*/  BAR.SYNC.DEFER_BLOCKING 0x1, 0x80 ;  /* 0x0042000000007b1d */ /* 0x000fe20000010000 */
[----:B------:R-:W-:Y:S01]  /*7c10*/  ISETP.NE.AND P0, PT, R87, 0x2, PT ;  /* 0x000000025700780c */ /* 0x000fe20003f05270 */
[----:B------:R-:W-:Y:S01]  /*7c20*/  UISETP.NE.AND UP0, UPT, UR45, URZ, UPT ;  /* 0x000000ff2d00728c */ /* 0x000fe2000bf05270 */
[----:B------:R-:W-:Y:S01]  /*7c30*/  ISETP.NE.AND P1, PT, R70, 0x4, PT ;  /* 0x000000044600780c */ /* 0x000fe20003f25270 */
[----:B------:R-:W-:Y:S01]  /*7c40*/  UIADD3 UR30, UPT, UPT, UR37, UR62, URZ ;  /* 0x0000003e251e7290 */ /* 0x000fe2000fffe0ff */
[----:B------:R-:W-:Y:S01]  /*7c50*/  SEL R0, RZ, 0x1, P0 ;  /* 0x00000001ff007807 */ /* 0x000fe20000000000 */
[----:B------:R-:W-:Y:S01]  /*7c60*/  UIADD3 UR20, UPT, UPT, UR38, UR59, URZ ;  /* 0x0000003b26147290 */ /* 0x000fe2000fffe0ff */
[----:B------:R-:W-:Y:S02]  /*7c70*/  SEL R3, RZ, 0x1, P1 ;  /* 0x00000001ff037807 */ /* 0x000fe40000800000 */
[----:B------:R-:W-:Y:S02]  /*7c80*/  LOP3.LUT R91, R91, R0, RZ, 0x3c, !PT ;  /* 0x000000005b5b7212 */ /* 0x000fe400078e3cff */
[----:B------:R-:W-:Y:S02]  /*7c90*/  LOP3.LUT R92, R92, R3, RZ, 0x3c, !PT ;  /* 0x000000035c5c7212 */ /* 0x000fe400078e3cff */
[----:B------:R-:W-:Y:S02]  /*7ca0*/  SEL R87, R87, RZ, P0 ;  /* 0x000000ff57577207 */ /* 0x000fe40000000000 */
[----:B------:R-:W-:Y:S01]  /*7cb0*/  SEL R36, R70, RZ, P1 ;  /* 0x000000ff46247207 */ /* 0x000fe20000800000 */
[----:B------:R-:W-:Y:S01]  /*7cc0*/  UMOV UR36, UR58 ;  /* 0x0000003a00247c82 */ /* 0x000fe20008000000 */
[----:B------:R-:W-:Y:S05]  /*7cd0*/  BRA.U UP0, `(.L_x_116) ;  /* 0xffffffd500987547 */ /* 0x000fea000b83ffff */
[----:B------:R-:W-:Y:S05]  /*7ce0*/  EXIT ;  /* 0x000000000000794d */ /* 0x000fea0003800000 */
.L_x_25:
[----:B-1----:R1:W3:Y:S02]  /*7cf0*/  SYNCS.PHASECHK.TRANS64.TRYWAIT P0, [R0+URZ+0x120], R3 ;  /* 0x00012003000075a7 */ /* 0x0022e400080011ff */
[----:B---3--:R-:W-:Y:S05]  /*7d00*/  @!P0 NANOSLEEP.SYNCS 0x989680 ;  /* 0x009896800000895d */ /* 0x008fea0003900000 */
[----:B------:R-:W3:Y:S02]  /*7d10*/  @!P0 SYNCS.PHASECHK.TRANS64 P0, [R0+URZ+0x120], R3 ;  /* 0x00012003000085a7 */ /* 0x000ee400080010ff */
[----:B---3--:R-:W-:Y:S05]  /*7d20*/  @!P0 BRA `(.L_x_25) ;  /* 0xfffffffc00f08947 */ /* 0x008fea000383ffff */
[----:B------:R-:W-:Y:S05]  /*7d30*/  BRA `(.L_x_117) ;  /* 0xffffff9c00407947 */ /* 0x000fea000383ffff */
.L_x_28:
[----:B-1----:R-:W-:-:S07]  /*7d40*/  MOV R0, UR33 ;  /* 0x0000002100007c02 */ /* 0x002fce0008000f00 */
.L_x_118:
[----:B-1----:R1:W3:Y:S02]  /*7d50*/  SYNCS.PHASECHK.TRANS64.TRYWAIT P0, [R0+URZ+0x40], R3 ;  /* 0x00004003000075a7 */ /* 0x0022e400080011ff */
[----:B---3--:R-:W-:Y:S05]  /*7d60*/  @!P0 NANOSLEEP.SYNCS 0x989680 ;  /* 0x009896800000895d */ /* 0x008fea0003900000 */
[----:B------:R-:W3:Y:S02]  /*7d70*/  @!P0 SYNCS.PHASECHK.TRANS64 P0, [R0+URZ+0x40], R3 ;  /* 0x00004003000085a7 */ /* 0x000ee400080010ff */
[----:B---3--:R-:W-:Y:S05]  /*7d80*/  @!P0 BRA `(.L_x_118) ;  /* 0xfffffffc00f08947 */ /* 0x008fea000383ffff */
[----:B------:R-:W-:Y:S05]  /*7d90*/  BRA `(.L_x_27) ;  /* 0xffffff9c00807947 */ /* 0x000fea000383ffff */
.L_x_35:
[----:B-1----:R-:W-:-:S07]  /*7da0*/  MOV R0, UR9 ;  /* 0x0000000900007c02 */ /* 0x002fce0008000f00 */
.L_x_119:
[----:B-1----:R1:W3:Y:S02]  /*7db0*/  SYNCS.PHASECHK.TRANS64.TRYWAIT P0, [R0+URZ+0x40], R3 ;  /* 0x00004003000075a7 */ /* 0x0022e400080011ff */
[----:B---3--:R-:W-:Y:S05]  /*7dc0*/  @!P0 NANOSLEEP.SYNCS 0x989680 ;  /* 0x009896800000895d */ /* 0x008fea0003900000 */
[----:B------:R-:W3:Y:S02]  /*7dd0*/  @!P0 SYNCS.PHASECHK.TRANS64 P0, [R0+URZ+0x40], R3 ;  /* 0x00004003000085a7 */ /* 0x000ee400080010ff */
[----:B---3--:R-:W-:Y:S05]  /*7de0*/  @!P0 BRA `(.L_x_119) ;  /* 0xfffffffc00f08947 */ /* 0x008fea000383ffff */
[----:B------:R-:W-:Y:S05]  /*7df0*/  BRA `(.L_x_34) ;  /* 0xffffffa0003c7947 */ /* 0x000fea000383ffff */
.L_x_40:
[----:B-1----:R1:W3:Y:S02]  /*7e00*/  SYNCS.PHASECHK.TRANS64.TRYWAIT P0, [R3+URZ+0xb0], R0 ;  /* 0x0000b000030075a7 */ /* 0x0022e400080011ff */
[----:B---3--:R-:W-:Y:S05]  /*7e10*/  @!P0 NANOSLEEP.SYNCS 0x989680 ;  /* 0x009896800000895d */ /* 0x008fea0003900000 */
[----:B------:R-:W3:Y:S02]  /*7e20*/  @!P0 SYNCS.PHASECHK.TRANS64 P0, [R3+URZ+0xb0], R0 ;  /* 0x0000b000030085a7 */ /* 0x000ee400080010ff */
[----:B---3--:R-:W-:Y:S05]  /*7e30*/  @!P0 BRA `(.L_x_40) ;  /* 0xfffffffc00f08947 */ /* 0x008fea000383ffff */
[----:B------:R-:W-:Y:S05]  /*7e40*/  BRA `(.L_x_120) ;  /* 0xffffffa000dc7947 */ /* 0x000fea000383ffff */
.L_x_44:
[----:B-1----:R-:W-:-:S07]  /*7e50*/  MOV R0, UR4 ;  /* 0x0000000400007c02 */ /* 0x002fce0008000f00 */
.L_x_121:
[----:B-1----:R1:W3:Y:S02]  /*7e60*/  SYNCS.PHASECHK.TRANS64.TRYWAIT P0, [R0+URZ], R3 ;  /* 0x00000003000075a7 */ /* 0x0022e400080011ff */
[----:B---3--:R-:W-:Y:S05]  /*7e70*/  @!P0 NANOSLEEP.SYNCS 0x989680 ;  /* 0x009896800000895d */ /* 0x008fea0003900000 */
[----:B------:R-:W3:Y:S02]  /*7e80*/  @!P0 SYNCS.PHASECHK.TRANS64 P0, [R0+URZ], R3 ;  /* 0x00000003000085a7 */ /* 0x000ee400080010ff */
[----:B---3--:R-:W-:Y:S05]  /*7e90*/  @!P0 BRA `(.L_x_121) ;  /* 0xfffffffc00f08947 */ /* 0x008fea000383ffff */
[----:B------:R-:W-:Y:S05]  /*7ea0*/  BRA `(.L_x_122) ;  /* 0xffffffa800807947 */ /* 0x000fea000383ffff */
.L_x_45:
[----:B------:R-:W-:-:S07]  /*7eb0*/  MOV R0, UR5 ;  /* 0x0000000500007c02 */ /* 0x000fce0008000f00 */
.L_x_123:
[----:B-1----:R1:W3:Y:S02]  /*7ec0*/  SYNCS.PHASECHK.TRANS64.TRYWAIT P0, [R0+URZ], R3 ;  /* 0x00000003000075a7 */ /* 0x0022e400080011ff */
[----:B---3--:R-:W-:Y:S05]  /*7ed0*/  @!P0 NANOSLEEP.SYNCS 0x989680 ;  /* 0x009896800000895d */ /* 0x008fea0003900000 */
[----:B------:R-:W3:Y:S02]  /*7ee0*/  @!P0 SYNCS.PHASECHK.TRANS64 P0, [R0+URZ], R3 ;  /* 0x00000003000085a7 */ /* 0x000ee400080010ff */
[----:B---3--:R-:W-:Y:S05]  /*7ef0*/  @!P0 BRA `(.L_x_123) ;  /* 0xfffffffc00f08947 */ /* 0x008fea000383ffff */
[----:B------:R-:W-:Y:S05]  /*7f00*/  BRA `(.L_x_124) ;  /* 0xffffffa8008c7947 */ /* 0x000fea000383ffff */
.L_x_46:
[----:B------:R-:W-:-:S07]  /*7f10*/  MOV R0, UR5 ;  /* 0x0000000500007c02 */ /* 0x000fce0008000f00 */
.L_x_125:
[----:B-1----:R1:W3:Y:S02]  /*7f20*/  SYNCS.PHASECHK.TRANS64.TRYWAIT P0, [R0+URZ], R3 ;  /* 0x00000003000075a7 */ /* 0x0022e400080011ff */
[----:B---3--:R-:W-:Y:S05]  /*7f30*/  @!P0 NANOSLEEP.SYNCS 0x989680 ;  /* 0x009896800000895d */ /* 0x008fea0003900000 */
[----:B------:R-:W3:Y:S02]  /*7f40*/  @!P0 SYNCS.PHASECHK.TRANS64 P0, [R0+URZ], R3 ;  /* 0x00000003000085a7 */ /* 0x000ee400080010ff */
[----:B---3--:R-:W-:Y:S05]  /*7f50*/  @!P0 BRA `(.L_x_125) ;  /* 0xfffffffc00f08947 */ /* 0x008fea000383ffff */
[----:B------:R-:W-:Y:S05]  /*7f60*/  BRA `(.L_x_126) ;  /* 0xffffffa800987947 */ /* 0x000fea000383ffff */
.L_x_47:
[----:B------:R-:W-:-:S07]  /*7f70*/  MOV R0, UR5 ;  /* 0x0000000500007c02 */ /* 0x000fce0008000f00 */
.L_x_127:
[----:B-1----:R1:W3:Y:S02]  /*7f80*/  SYNCS.PHASECHK.TRANS64.TRYWAIT P0, [R0+URZ], R3 ;  /* 0x00000003000075a7 */ /* 0x0022e400080011ff */
[----:B---3--:R-:W-:Y:S05]  /*7f90*/  @!P0 NANOSLEEP.SYNCS 0x989680 ;  /* 0x009896800000895d */ /* 0x008fea0003900000 */
[----:B------:R-:W3:Y:S02]  /*7fa0*/  @!P0 SYNCS.PHASECHK.TRANS64 P0, [R0+URZ], R3 ;  /* 0x00000003000085a7 */ /* 0x000ee400080010ff */
[----:B---3--:R-:W-:Y:S05]  /*7fb0*/  @!P0 BRA `(.L_x_127) ;  /* 0xfffffffc00f08947 */ /* 0x008fea000383ffff */
[----:B------:R-:W-:Y:S05]  /*7fc0*/  BRA `(.L_x_128) ;  /* 0xffffffa800a47947 */ /* 0x000fea000383ffff */
.L_x_48:
[----:B------:R-:W-:-:S07]  /*7fd0*/  MOV R0, UR5 ;  /* 0x0000000500007c02 */ /* 0x000fce0008000f00 */
.L_x_129:
[----:B-1----:R1:W3:Y:S02]  /*7fe0*/  SYNCS.PHASECHK.TRANS64.TRYWAIT P0, [R0+URZ], R3 ;  /* 0x00000003000075a7 */ /* 0x0022e400080011ff */
[----:B---3--:R-:W-:Y:S05]  /*7ff0*/  @!P0 NANOSLEEP.SYNCS 0x989680 ;  /* 0x009896800000895d */ /* 0x008fea0003900000 */
[----:B------:R-:W3:Y:S02]  /*8000*/  @!P0 SYNCS.PHASECHK.TRANS64 P0, [R0+URZ], R3 ;  /* 0x00000003000085a7 */ /* 0x000ee400080010ff */
[----:B---3--:R-:W-:Y:S05]  /*8010*/  @!P0 BRA `(.L_x_129) ;  /* 0xfffffffc00f08947 */ /* 0x008fea000383ffff */
[----:B------:R-:W-:Y:S05]  /*8020*/  BRA `(.L_x_130) ;  /* 0xffffffa800b07947 */ /* 0x000fea000383ffff */
.L_x_49:
[----:B------:R-:W-:-:S07]  /*8030*/  MOV R0, UR5 ;  /* 0x0000000500007c02 */ /* 0x000fce0008000f00 */
.L_x_131:
[----:B-1----:R1:W3:Y:S02]  /*8040*/  SYNCS.PHASECHK.TRANS64.TRYWAIT P0, [R0+URZ], R3 ;  /* 0x00000003000075a7 */ /* 0x0022e400080011ff */
[----:B---3--:R-:W-:Y:S05]  /*8050*/  @!P0 NANOSLEEP.SYNCS 0x989680 ;  /* 0x009896800000895d */ /* 0x008fea0003900000 */
[----:B------:R-:W3:Y:S02]  /*8060*/  @!P0 SYNCS.PHASECHK.TRANS64 P0, [R0+URZ], R3 ;  /* 0x00000003000085a7 */ /* 0x000ee400080010ff */
[----:B---3--:R-:W-:Y:S05]  /*8070*/  @!P0 BRA `(.L_x_131) ;  /* 0xfffffffc00f08947 */ /* 0x008fea000383ffff */
[----:B------:R-:W-:Y:S05]  /*8080*/  BRA `(.L_x_132) ;  /* 0xffffffa800bc7947 */ /* 0x000fea000383ffff */
.L_x_50:
[----:B------:R-:W-:-:S07]  /*8090*/  MOV R0, UR5 ;  /* 0x0000000500007c02 */ /* 0x000fce0008000f00 */
.L_x_133:
[----:B-1----:R1:W3:Y:S02]  /*80a0*/  SYNCS.PHASECHK.TRANS64.TRYWAIT P0, [R0+URZ], R3 ;  /* 0x00000003000075a7 */ /* 0x0022e400080011ff */
[----:B---3--:R-:W-:Y:S05]  /*80b0*/  @!P0 NANOSLEEP.SYNCS 0x989680 ;  /* 0x009896800000895d */ /* 0x008fea0003900000 */
[----:B------:R-:W3:Y:S02]  /*80c0*/  @!P0 SYNCS.PHASECHK.TRANS64 P0, [R0+URZ], R3 ;  /* 0x00000003000085a7 */ /* 0x000ee400080010ff */
[----:B---3--:R-:W-:Y:S05]  /*80d0*/  @!P0 BRA `(.L_x_133) ;  /* 0xfffffffc00f08947 */ /* 0x008fea000383ffff */
[----:B------:R-:W-:Y:S05]  /*80e0*/  BRA `(.L_x_134) ;  /* 0xffffffa800c87947 */ /* 0x000fea000383ffff */
.L_x_53:
[----:B--2---:R2:W3:Y:S02]  /*80f0*/  SYNCS.PHASECHK.TRANS64.TRYWAIT P0, [R2+URZ+0x110], R5 ;  /* 0x00011005020075a7 */ /* 0x0044e400080011ff */
[----:B---3--:R-:W-:Y:S05]  /*8100*/  @!P0 NANOSLEEP.SYNCS 0x989680 ;  /* 0x009896800000895d */ /* 0x008fea0003900000 */
[----:B------:R-:W3:Y:S02]  /*8110*/  @!P0 SYNCS.PHASECHK.TRANS64 P0, [R2+URZ+0x110], R5 ;  /* 0x00011005020085a7 */ /* 0x000ee400080010ff */
[----:B---3--:R-:W-:Y:S05]  /*8120*/  @!P0 BRA `(.L_x_53) ;  /* 0xfffffffc00f08947 */ /* 0x008fea000383ffff */
[----:B------:R-:W-:Y:S05]  /*8130*/  BRA `(.L_x_135) ;  /* 0xffffffac002c7947 */ /* 0x000fea000383ffff */
.L_x_54:
[----:B------:R-:W-:-:S07]  /*8140*/  MOV R2, UR4 ;  /* 0x0000000400027c02 */ /* 0x000fce0008000f00 */
.L_x_136:
[----:B--2---:R2:W3:Y:S02]  /*8150*/  SYNCS.PHASECHK.TRANS64.TRYWAIT P0, [R2+URZ+0xc0], R5 ;  /* 0x0000c005020075a7 */ /* 0x0044e400080011ff */
[----:B---3--:R-:W-:Y:S05]  /*8160*/  @!P0 NANOSLEEP.SYNCS 0x989680 ;  /* 0x009896800000895d */ /* 0x008fea0003900000 */
[----:B------:R-:W3:Y:S02]  /*8170*/  @!P0 SYNCS.PHASECHK.TRANS64 P0, [R2+URZ+0xc0], R5 ;  /* 0x0000c005020085a7 */ /* 0x000ee400080010ff */
[----:B---3--:R-:W-:Y:S05]  /*8180*/  @!P0 BRA `(.L_x_136) ;  /* 0xfffffffc00f08947 */ /* 0x008fea000383ffff */
[----:B------:R-:W-:Y:S05]  /*8190*/  BRA `(.L_x_137) ;  /* 0xffffffac003c7947 */ /* 0x000fea000383ffff */
.L_x_55:
[----:B--2---:R2:W3:Y:S02]  /*81a0*/  SYNCS.PHASECHK.TRANS64.TRYWAIT P1, [R2+URZ+0xb0], R5 ;  /* 0x0000b005020075a7 */ /* 0x0044e400080211ff */
[----:B---3--:R-:W-:Y:S05]  /*81b0*/  @!P1 NANOSLEEP.SYNCS 0x989680 ;  /* 0x009896800000995d */ /* 0x008fea0003900000 */
[----:B------:R-:W3:Y:S02]  /*81c0*/  @!P1 SYNCS.PHASECHK.TRANS64 P1, [R2+URZ+0xb0], R5 ;  /* 0x0000b005020095a7 */ /* 0x000ee400080210ff */
[----:B---3--:R-:W-:Y:S05]  /*81d0*/  @!P1 BRA `(.L_x_55) ;  /* 0xfffffffc00f09947 */ /* 0x008fea000383ffff */
[----:B------:R-:W-:Y:S05]  /*81e0*/  BRA `(.L_x_138) ;  /* 0xffffffac006c7947 */ /* 0x000fea000383ffff */
.L_x_58:
[----:B------:R-:W-:-:S07]  /*81f0*/  MOV R0, UR4 ;  /* 0x0000000400007c02 */ /* 0x000fce0008000f00 */
.L_x_139:
[----:B--2---:R2:W3:Y:S02]  /*8200*/  SYNCS.PHASECHK.TRANS64.TRYWAIT P0, [R0+URZ+0xc0], R3 ;  /* 0x0000c003000075a7 */ /* 0x0044e400080011ff */
[----:B---3--:R-:W-:Y:S05]  /*8210*/  @!P0 NANOSLEEP.SYNCS 0x989680 ;  /* 0x009896800000895d */ /* 0x008fea0003900000 */
[----:B------:R-:W3:Y:S02]  /*8220*/  @!P0 SYNCS.PHASECHK.TRANS64 P0, [R0+URZ+0xc0], R3 ;  /* 0x0000c003000085a7 */ /* 0x000ee400080010ff */
[----:B---3--:R-:W-:Y:S05]  /*8230*/  @!P0 BRA `(.L_x_139) ;  /* 0xfffffffc00f08947 */ /* 0x008fea000383ffff */
[----:B------:R-:W-:Y:S05]  /*8240*/  BRA `(.L_x_57) ;  /* 0xffffffac00c07947 */ /* 0x000fea000383ffff */
.L_x_65:
[----:B-1----:R1:W2:Y:S02]  /*8250*/  SYNCS.PHASECHK.TRANS64.TRYWAIT P1, [R0+URZ+0xb0], R5 ;  /* 0x0000b005000075a7 */ /* 0x0022a400080211ff */
[----:B--2---:R-:W-:Y:S05]  /*8260*/  @!P1 NANOSLEEP.SYNCS 0x989680 ;  /* 0x009896800000995d */ /* 0x004fea0003900000 */
[----:B------:R-:W2:Y:S02]  /*8270*/  @!P1 SYNCS.PHASECHK.TRANS64 P1, [R0+URZ+0xb0], R5 ;  /* 0x0000b005000095a7 */ /* 0x000ea400080210ff */
[----:B--2---:R-:W-:Y:S05]  /*8280*/  @!P1 BRA `(.L_x_65) ;  /* 0xfffffffc00f09947 */ /* 0x004fea000383ffff */
[----:B------:R-:W-:Y:S05]  /*8290*/  BRA `(.L_x_140) ;  /* 0xffffffb400387947 */ /* 0x000fea000383ffff */
.L_x_66:
[----:B------:R-:W-:-:S07]  /*82a0*/  MOV R3, UR31 ;  /* 0x0000001f00037c02 */ /* 0x000fce0008000f00 */
.L_x_141:
[----:B-1----:R1:W2:Y:S02]  /*82b0*/  SYNCS.PHASECHK.TRANS64.TRYWAIT P0, [R3+URZ+0xf0], R0 ;  /* 0x0000f000030075a7 */ /* 0x0022a400080011ff */
[----:B--2---:R-:W-:Y:S05]  /*82c0*/  @!P0 NANOSLEEP.SYNCS 0x989680 ;  /* 0x009896800000895d */ /* 0x004fea0003900000 */
[----:B------:R-:W2:Y:S02]  /*82d0*/  @!P0 SYNCS.PHASECHK.TRANS64 P0, [R3+URZ+0xf0], R0 ;  /* 0x0000f000030085a7 */ /* 0x000ea400080010ff */
[----:B--2---:R-:W-:Y:S05]  /*82e0*/  @!P0 BRA `(.L_x_141) ;  /* 0xfffffffc00f08947 */ /* 0x004fea000383ffff */
[----:B------:R-:W-:Y:S05]  /*82f0*/  BRA `(.L_x_142) ;  /* 0xffffffb400887947 */ /* 0x000fea000383ffff */
.L_x_69:
[----:B------:R-:W-:Y:S07]  /*8300*/  MOV R0, UR5 ;  /* 0x0000000500007c02 */ /* 0x000fee0008000f00 */
.L_x_143:
[----:B-1----:R1:W2:Y:S02]  /*8310*/  SYNCS.PHASECHK.TRANS64.TRYWAIT P0, [R0+URZ], R3 ;  /* 0x00000003000075a7 */ /* 0x0022a400080011ff */
[----:B--2---:R-:W-:Y:S05]  /*8320*/  @!P0 NANOSLEEP.SYNCS 0x989680 ;  /* 0x009896800000895d */ /* 0x004fea0003900000 */
[----:B------:R-:W2:Y:S02]  /*8330*/  @!P0 SYNCS.PHASECHK.TRANS64 P0, [R0+URZ], R3 ;  /* 0x00000003000085a7 */ /* 0x000ea400080010ff */
[----:B--2---:R-:W-:Y:S05]  /*8340*/  @!P0 BRA `(.L_x_143) ;  /* 0xfffffffc00f08947 */ /* 0x004fea000383ffff */
[----:B------:R-:W-:Y:S05]  /*8350*/  BRA `(.L_x_68) ;  /* 0xffffffb400a47947 */ /* 0x000fea000383ffff */
.L_x_72:
[----:B------:R-:W-:-:S07]  /*8360*/  MOV R0, UR4 ;  /* 0x0000000400007c02 */ /* 0x000fce0008000f00 */
.L_x_144:
[----:B--2---:R2:W4:Y:S02]  /*8370*/  SYNCS.PHASECHK.TRANS64.TRYWAIT P0, [R0+URZ], R3 ;  /* 0x00000003000075a7 */ /* 0x00452400080011ff */
[----:B----4-:R-:W-:Y:S05]  /*8380*/  @!P0 NANOSLEEP.SYNCS 0x989680 ;  /* 0x009896800000895d */ /* 0x010fea0003900000 */
[----:B------:R-:W4:Y:S02]  /*8390*/  @!P0 SYNCS.PHASECHK.TRANS64 P0, [R0+URZ], R3 ;  /* 0x00000003000085a7 */ /* 0x000f2400080010ff */
[----:B----4-:R-:W-:Y:S05]  /*83a0*/  @!P0 BRA `(.L_x_144) ;  /* 0xfffffffc00f08947 */ /* 0x010fea000383ffff */
[----:B------:R-:W-:Y:S05]  /*83b0*/  BRA `(.L_x_145) ;  /* 0xffffffb800807947 */ /* 0x000fea000383ffff */
.L_x_73:
[----:B------:R-:W-:-:S07]  /*83c0*/  MOV R0, UR5 ;  /* 0x0000000500007c02 */ /* 0x000fce0008000f00 */
.L_x_146:
[----:B-1----:R1:W2:Y:S02]  /*83d0*/  SYNCS.PHASECHK.TRANS64.TRYWAIT P0, [R0+URZ], R3 ;  /* 0x00000003000075a7 */ /* 0x0022a400080011ff */
[----:B--2---:R-:W-:Y:S05]  /*83e0*/  @!P0 NANOSLEEP.SYNCS 0x989680 ;  /* 0x009896800000895d */ /* 0x004fea0003900000 */
[----:B------:R-:W2:Y:S02]  /*83f0*/  @!P0 SYNCS.PHASECHK.TRANS64 P0, [R0+URZ], R3 ;  /* 0x00000003000085a7 */ /* 0x000ea400080010ff */
[----:B--2---:R-:W-:Y:S05]  /*8400*/  @!P0 BRA `(.L_x_146) ;  /* 0xfffffffc00f08947 */ /* 0x004fea000383ffff */
[----:B------:R-:W-:Y:S05]  /*8410*/  BRA `(.L_x_147) ;  /* 0xffffffb8008c7947 */ /* 0x000fea000383ffff */
.L_x_74:
[----:B------:R-:W-:-:S07]  /*8420*/  MOV R0, UR5 ;  /* 0x0000000500007c02 */ /* 0x000fce0008000f00 */
.L_x_148:
[----:B-1----:R1:W2:Y:S02]  /*8430*/  SYNCS.PHASECHK.TRANS64.TRYWAIT P0, [R0+URZ], R3 ;  /* 0x00000003000075a7 */ /* 0x0022a400080011ff */
[----:B--2---:R-:W-:Y:S05]  /*8440*/  @!P0 NANOSLEEP.SYNCS 0x989680 ;  /* 0x009896800000895d */ /* 0x004fea0003900000 */
[----:B------:R-:W2:Y:S02]  /*8450*/  @!P0 SYNCS.PHASECHK.TRANS64 P0, [R0+URZ], R3 ;  /* 0x00000003000085a7 */ /* 0x000ea400080010ff */
[----:B--2---:R-:W-:Y:S05]  /*8460*/  @!P0 BRA `(.L_x_148) ;  /* 0xfffffffc00f08947 */ /* 0x004fea000383ffff */
[----:B------:R-:W-:Y:S05]  /*8470*/  BRA `(.L_x_149) ;  /* 0xffffffb800987947 */ /* 0x000fea000383ffff */
.L_x_75:
[----:B------:R-:W-:-:S07]  /*8480*/  MOV R0, UR4 ;  /* 0x0000000400007c02 */ /* 0x000fce0008000f00 */
.L_x_150:
[----:B-1----:R1:W2:Y:S02]  /*8490*/  SYNCS.PHASECHK.TRANS64.TRYWAIT P0, [R0+URZ], R3 ;  /* 0x00000003000075a7 */ /* 0x0022a400080011ff */
[----:B--2---:R-:W-:Y:S05]  /*84a0*/  @!P0 NANOSLEEP.SYNCS 0x989680 ;  /* 0x009896800000895d */ /* 0x004fea0003900000 */
[----:B------:R-:W2:Y:S02]  /*84b0*/  @!P0 SYNCS.PHASECHK.TRANS64 P0, [R0+URZ], R3 ;  /* 0x00000003000085a7 */ /* 0x000ea400080010ff */
[----:B--2---:R-:W-:Y:S05]  /*84c0*/  @!P0 BRA `(.L_x_150) ;  /* 0xfffffffc00f08947 */ /* 0x004fea000383ffff */
[----:B------:R-:W-:Y:S05]  /*84d0*/  BRA `(.L_x_151) ;  /* 0xffffffb800a47947 */ /* 0x000fea000383ffff */
.L_x_80:
[----:B-1----:R1:W2:Y:S02]  /*84e0*/  SYNCS.PHASECHK.TRANS64.TRYWAIT P0, [R8+URZ+0xb0], R5 ;  /* 0x0000b005080075a7 */ /* 0x0022a400080011ff */
[----:B--2---:R-:W-:Y:S05]  /*84f0*/  @!P0 NANOSLEEP.SYNCS 0x989680 ;  /* 0x009896800000895d */ /* 0x004fea0003900000 */
[----:B------:R-:W2:Y:S02]  /*8500*/  @!P0 SYNCS.PHASECHK.TRANS64 P0, [R8+URZ+0xb0], R5 ;  /* 0x0000b005080085a7 */ /* 0x000ea400080010ff */
[----:B--2---:R-:W-:Y:S05]  /*8510*/  @!P0 BRA `(.L_x_80) ;  /* 0xfffffffc00f08947 */ /* 0x004fea000383ffff */
[----:B------:R-:W-:Y:S05]  /*8520*/  BRA `(.L_x_152) ;  /* 0xffffffbc00d87947 */ /* 0x000fea000383ffff */
.L_x_83:
[----:B------:R-:W-:Y:S07]  /*8530*/  MOV R0, UR21 ;  /* 0x0000001500007c02 */ /* 0x000fee0008000f00 */
.L_x_153:
[----:B-1----:R1:W2:Y:S02]  /*8540*/  SYNCS.PHASECHK.TRANS64.TRYWAIT P1, [R0+URZ+0xa8], R5 ;  /* 0x0000a805000075a7 */ /* 0x0022a400080211ff */
[----:B--2---:R-:W-:Y:S05]  /*8550*/  @!P1 NANOSLEEP.SYNCS 0x989680 ;  /* 0x009896800000995d */ /* 0x004fea0003900000 */
[----:B------:R-:W2:Y:S02]  /*8560*/  @!P1 SYNCS.PHASECHK.TRANS64 P1, [R0+URZ+0xa8], R5 ;  /* 0x0000a805000095a7 */ /* 0x000ea400080210ff */
[----:B--2---:R-:W-:Y:S05]  /*8570*/  @!P1 BRA `(.L_x_153) ;  /* 0xfffffffc00f09947 */ /* 0x004fea000383ffff */
[----:B------:R-:W-:Y:S05]  /*8580*/  BRA `(.L_x_82) ;  /* 0xffffffc400547947 */ /* 0x000fea000383ffff */
.L_x_86:
[----:B-1----:R-:W-:Y:S07]  /*8590*/  MOV R5, UR21 ;  /* 0x0000001500057c02 */ /* 0x002fee0008000f00 */
.L_x_154:
[----:B-1----:R1:W2:Y:S02]  /*85a0*/  SYNCS.PHASECHK.TRANS64.TRYWAIT P0, [R5+URZ+0x90], R4 ;  /* 0x00009004050075a7 */ /* 0x0022a400080011ff */
[----:B--2---:R-:W-:Y:S05]  /*85b0*/  @!P0 NANOSLEEP.SYNCS 0x989680 ;  /* 0x009896800000895d */ /* 0x004fea0003900000 */
[----:B------:R-:W2:Y:S02]  /*85c0*/  @!P0 SYNCS.PHASECHK.TRANS64 P0, [R5+URZ+0x90], R4 ;  /* 0x00009004050085a7 */ /* 0x000ea400080010ff */
[----:B--2---:R-:W-:Y:S05]  /*85d0*/  @!P0 BRA `(.L_x_154) ;  /* 0xfffffffc00f08947 */ /* 0x004fea000383ffff */
[----:B------:R-:W-:Y:S05]  /*85e0*/  BRA `(.L_x_155) ;  /* 0xffffffc400ac7947 */ /* 0x000fea000383ffff */
.L_x_87:
[----:B------:R-:W-:Y:S07]  /*85f0*/  MOV R5, UR21 ;  /* 0x0000001500057c02 */ /* 0x000fee0008000f00 */
.L_x_156:
[----:B-1----:R1:W2:Y:S02]  /*8600*/  SYNCS.PHASECHK.TRANS64.TRYWAIT P0, [R5+URZ+0x98], R4 ;  /* 0x00009804050075a7 */ /* 0x0022a400080011ff */
[----:B--2---:R-:W-:Y:S05]  /*8610*/  @!P0 NANOSLEEP.SYNCS 0x989680 ;  /* 0x009896800000895d */ /* 0x004fea0003900000 */
[----:B------:R-:W2:Y:S02]  /*8620*/  @!P0 SYNCS.PHASECHK.TRANS64 P0, [R5+URZ+0x98], R4 ;  /* 0x00009804050085a7 */ /* 0x000ea400080010ff */
[----:B--2---:R-:W-:Y:S05]  /*8630*/  @!P0 BRA `(.L_x_156) ;  /* 0xfffffffc00f08947 */ /* 0x004fea000383ffff */
[----:B------:R-:W-:Y:S05]  /*8640*/  BRA `(.L_x_157) ;  /* 0xffffffc400ec7947 */ /* 0x000fea000383ffff */
.L_x_89:
[----:B------:R-:W-:-:S07]  /*8650*/  MOV R0, UR21 ;  /* 0x0000001500007c02 */ /* 0x000fce0008000f00 */
.L_x_158:
[----:B-1----:R1:W2:Y:S02]  /*8660*/  SYNCS.PHASECHK.TRANS64.TRYWAIT P0, [R0+URZ+0x90], R3 ;  /* 0x00009003000075a7 */ /* 0x0022a400080011ff */
[----:B--2---:R-:W-:Y:S05]  /*8670*/  @!P0 NANOSLEEP.SYNCS 0x989680 ;  /* 0x009896800000895d */ /* 0x004fea0003900000 */
[----:B------:R-:W2:Y:S02]  /*8680*/  @!P0 SYNCS.PHASECHK.TRANS64 P0, [R0+URZ+0x90], R3 ;  /* 0x00009003000085a7 */ /* 0x000ea400080010ff */
[----:B--2---:R-:W-:Y:S05]  /*8690*/  @!P0 BRA `(.L_x_158) ;  /* 0xfffffffc00f08947 */ /* 0x004fea000383ffff */
[----:B------:R-:W-:Y:S05]  /*86a0*/  BRA `(.L_x_159) ;  /* 0xffffffc8005c7947 */ /* 0x000fea000383ffff */
.L_x_91:
[----:B-1----:R1:W2:Y:S02]  /*86b0*/  SYNCS.PHASECHK.TRANS64.TRYWAIT P0, [R3+URZ+0xb0], R0 ;  /* 0x0000b000030075a7 */ /* 0x0022a400080011ff */
[----:B--2---:R-:W-:Y:S05]  /*86c0*/  @!P0 NANOSLEEP.SYNCS 0x989680 ;  /* 0x009896800000895d */ /* 0x004fea0003900000 */
[----:B------:R-:W2:Y:S02]  /*86d0*/  @!P0 SYNCS.PHASECHK.TRANS64 P0, [R3+URZ+0xb0], R0 ;  /* 0x0000b000030085a7 */ /* 0x000ea400080010ff */
[----:B--2---:R-:W-:Y:S05]  /*86e0*/  @!P0 BRA `(.L_x_91) ;  /* 0xfffffffc00f08947 */ /* 0x004fea000383ffff */
[----:B------:R-:W-:Y:S05]  /*86f0*/  BRA `(.L_x_160) ;  /* 0xffffffcc00247947 */ /* 0x000fea000383ffff */
.L_x_102:
[----:B--2---:R2:W1:Y:S02]  /*8700*/  SYNCS.PHASECHK.TRANS64.TRYWAIT P1, [R2+URZ+0x80], R5 ;  /* 0x00008005020075a7 */ /* 0x00446400080211ff */
[----:B-1----:R-:W-:Y:S05]  /*8710*/  @!P1 NANOSLEEP.SYNCS 0x989680 ;  /* 0x009896800000995d */ /* 0x002fea0003900000 */
[----:B------:R-:W1:Y:S02]  /*8720*/  @!P1 SYNCS.PHASECHK.TRANS64 P1, [R2+URZ+0x80], R5 ;  /* 0x00008005020095a7 */ /* 0x000e6400080210ff */
[----:B-1----:R-:W-:Y:S05]  /*8730*/  @!P1 BRA `(.L_x_102) ;  /* 0xfffffffc00f09947 */ /* 0x002fea000383ffff */
[----:B------:R-:W-:Y:S05]  /*8740*/  BRA `(.L_x_101) ;  /* 0xffffffd800987947 */ /* 0x000fea000383ffff */
.L_x_104:
[----:B--2---:R2:W4:Y:S02]  /*8750*/  SYNCS.PHASECHK.TRANS64.TRYWAIT P0, [R100+URZ+0xd0], R3 ;  /* 0x0000d003640075a7 */ /* 0x00452400080011ff */
[----:B----4-:R-:W-:Y:S05]  /*8760*/  @!P0 NANOSLEEP.SYNCS 0x989680 ;  /* 0x009896800000895d */ /* 0x010fea0003900000 */
[----:B------:R-:W4:Y:S02]  /*8770*/  @!P0 SYNCS.PHASECHK.TRANS64 P0, [R100+URZ+0xd0], R3 ;  /* 0x0000d003640085a7 */ /* 0x000f2400080010ff */
[----:B----4-:R-:W-:Y:S05]  /*8780*/  @!P0 BRA `(.L_x_104) ;  /* 0xfffffffc00f08947 */ /* 0x010fea000383ffff */
[----:B------:R-:W-:Y:S05]  /*8790*/  BRA `(.L_x_103) ;  /* 0xffffffd800e87947 */ /* 0x000fea000383ffff */
.L_x_112:
[----:B---3--:R3:W4:Y:S02]  /*87a0*/  SYNCS.PHASECHK.TRANS64.TRYWAIT P0, [R109+URZ+0x80], R4 ;  /* 0x000080046d0075a7 */ /* 0x00872400080011ff */
[----:B----4-:R-:W-:Y:S05]  /*87b0*/  @!P0 NANOSLEEP.SYNCS 0x989680 ;  /* 0x009896800000895d */ /* 0x010fea0003900000 */
[----:B------:R-:W4:Y:S02]  /*87c0*/  @!P0 SYNCS.PHASECHK.TRANS64 P0, [R109+URZ+0x80], R4 ;  /* 0x000080046d0085a7 */ /* 0x000f2400080010ff */
[----:B----4-:R-:W-:Y:S05]  /*87d0*/  @!P0 BRA `(.L_x_112) ;  /* 0xfffffffc00f08947 */ /* 0x010fea000383ffff */
[----:B------:R-:W-:Y:S05]  /*87e0*/  BRA `(.L_x_111) ;  /* 0xffffffe400dc7947 */ /* 0x000fea000383ffff */
        .weak           $__internal_0_$__cuda_sm10x_tcgen05_guardrail_trap_col_being_dealloced_not_returned_by_alloc
        .type           $__internal_0_$__cuda_sm10x_tcgen05_guardrail_trap_col_being_dealloced_not_returned_by_alloc,@function
        .size           $__internal_0_$__cuda_sm10x_tcgen05_guardrail_trap_col_being_dealloced_not_returned_by_alloc,($__internal_1_$__cuda_sm10x_tcgen05_guardrail_trap_phase_invalid_during_alloc - $__internal_0_$__cuda_sm10x_tcgen05_guardrail_trap_col_being_dealloced_not_returned_by_alloc)
$__internal_0_$__cuda_sm10x_tcgen05_guardrail_trap_col_being_dealloced_not_returned_by_alloc:
[----:B------:R-:W-:Y:S05]  /*87f0*/  BPT.TRAP 0x1 ;  /* 0x000000040000795c */ /* 0x000fea0000300000 */
[----:B------:R-:W-:-:S04]  /*8800*/  HFMA2 R3, -RZ, RZ, 0, 0 ;  /* 0x00000000ff037431 */ /* 0x000fc800000001ff */
[----:B------:R-:W-:Y:S05]  /*8810*/  RET.REL.NODEC R2 `(_ZN7cutlass13device_kernelINS_4gemm6kernel13GemmUniversalIN4cute5tupleIJiiiiEEENS1_10collective13CollectiveMmaINS1_35MainloopSm100TmaUmmaWarpSpecializedILi8ELi2ELi4ENS5_IJNS4_1CILi8EEENSA_ILi1EEESC_EEEEENS5_IJNSA_ILi64EEENSA_ILi128EEESG_EEENS_12float_e5m2_tENS5_IJlSC_lEEESI_SJ_NS4_8TiledMMAINS4_8MMA_AtomIJNS4_10MMA_TraitsINS4_19SM100_MMA_F8F6F4_SSEJSI_SI_fSF_SG_NS4_17integral_constantINS4_4UMMA5MajorELSQ_0EEESR_NSO_INSP_7ScaleInELSS_0EEEST_EEEEEENS4_6LayoutINS5_IJSC_SC_SC_EEENS5_IJNSA_ILi0EEESY_SY_EEEEENS5_IJNS4_10UnderscoreES11_S11_EEEEENS4_13SM90_TMA_LOADENS4_14ComposedLayoutINS4_7SwizzleILi3ELi4ELi3EEENS4_18smem_ptr_flag_bitsILi8EEENSW_INS5_IJSB_SG_EEENS5_IJSG_SC_EEEEEEEvNS4_8identityENS4_23SM90_TMA_LOAD_MULTICASTES1D_vS1E_EENS_8epilogue10collective18CollectiveEpilogueINS1H_23Sm100TmaWarpSpecializedILi2ELi2ELi32ELb0ELb0EEEJSH_NS5_IJNSW_ISF_SC_EES1M_EEESI_SJ_SI_SJ_NS1H_6fusion15FusionCallbacksIS1L_NS1O_17LinearCombinationISI_fSI_fLNS_15FloatRoundStyleE2EEESH_S1N_JEEENS4_5SM1004TMEM4LOAD26SM100_TMEM_LOAD_16dp32b32xES14_NS15_INS16_ILi2ELi4ELi3EEES19_NSW_INS5_IJSB_SF_EEENS5_IJSF_SC_EEEEEEENS4_39AutoVectorizingCopyWithAssumedAlignmentILi128EEENS4_14SM90_TMA_STOREES22_S24_S24_EEEvvEEEEvNT_6ParamsE) ;  /* 0xffffff7402f87950 */ /* 0x000fea0003c3ffff */
        .weak           $__internal_1_$__cuda_sm10x_tcgen05_guardrail_trap_phase_invalid_during_alloc
        .type           $__internal_1_$__cuda_sm10x_tcgen05_guardrail_trap_phase_invalid_during_alloc,@function
        .size           $__internal_1_$__cuda_sm10x_tcgen05_guardrail_trap_phase_invalid_during_alloc,($__internal_2_$__cuda_sm10x_tcgen05_guardrail_trap_unallocated_columns_being_dealloced - $__internal_1_$__cuda_sm10x_tcgen05_guardrail_trap_phase_invalid_during_alloc)
$__internal_1_$__cuda_sm10x_tcgen05_guardrail_trap_phase_invalid_during_alloc:
[----:B------:R-:W-:Y:S05]  /*8820*/  BPT.TRAP 0x1 ;  /* 0x000000040000795c */ /* 0x000fea0000300000 */
[----:B------:R-:W-:-:S04]  /*8830*/  MOV R5, 0x0 ;  /* 0x0000000000057802 */ /* 0x000fc80000000f00 */
[----:B------:R-:W-:Y:S05]  /*8840*/  RET.REL.NODEC R4 `(_ZN7cutlass13device_kernelINS_4gemm6kernel13GemmUniversalIN4cute5tupleIJiiiiEEENS1_10collective13CollectiveMmaINS1_35MainloopSm100TmaUmmaWarpSpecializedILi8ELi2ELi4ENS5_IJNS4_1CILi8EEENSA_ILi1EEESC_EEEEENS5_IJNSA_ILi64EEENSA_ILi128EEESG_EEENS_12float_e5m2_tENS5_IJlSC_lEEESI_SJ_NS4_8TiledMMAINS4_8MMA_AtomIJNS4_10MMA_TraitsINS4_19SM100_MMA_F8F6F4_SSEJSI_SI_fSF_SG_NS4_17integral_constantINS4_4UMMA5MajorELSQ_0EEESR_NSO_INSP_7ScaleInELSS_0EEEST_EEEEEENS4_6LayoutINS5_IJSC_SC_SC_EEENS5_IJNSA_ILi0EEESY_SY_EEEEENS5_IJNS4_10UnderscoreES11_S11_EEEEENS4_13SM90_TMA_LOADENS4_14ComposedLayoutINS4_7SwizzleILi3ELi4ELi3EEENS4_18smem_ptr_flag_bitsILi8EEENSW_INS5_IJSB_SG_EEENS5_IJSG_SC_EEEEEEEvNS4_8identityENS4_23SM90_TMA_LOAD_MULTICASTES1D_vS1E_EENS_8epilogue10collective18CollectiveEpilogueINS1H_23Sm100TmaWarpSpecializedILi2ELi2ELi32ELb0ELb0EEEJSH_NS5_IJNSW_ISF_SC_EES1M_EEESI_SJ_SI_SJ_NS1H_6fusion15FusionCallbacksIS1L_NS1O_17LinearCombinationISI_fSI_fLNS_15FloatRoundStyleE2EEESH_S1N_JEEENS4_5SM1004TMEM4LOAD26SM100_TMEM_LOAD_16dp32b32xES14_NS15_INS16_ILi2ELi4ELi3EEES19_NSW_INS5_IJSB_SF_EEENS5_IJSF_SC_EEEEEEENS4_39AutoVectorizingCopyWithAssumedAlignmentILi128EEENS4_14SM90_TMA_STOREES22_S24_S24_EEEvvEEEEvNT_6ParamsE) ;  /* 0xffffff7404ec7950 */ /* 0x000fea0003c3ffff */
        .weak           $__internal_2_$__cuda_sm10x_tcgen05_guardrail_trap_unallocated_columns_being_dealloced
        .type           $__internal_2_$__cuda_sm10x_tcgen05_guardrail_trap_unallocated_columns_being_dealloced,@function
        .size           $__internal_2_$__cuda_sm10x_tcgen05_guardrail_trap_unallocated_columns_being_dealloced,(.L_x_162 - $__internal_2_$__cuda_sm10x_tcgen05_guardrail_trap_unallocated_columns_being_dealloced)
$__internal_2_$__cuda_sm10x_tcgen05_guardrail_trap_unallocated_columns_being_dealloced:
[----:B------:R-:W-:Y:S05]  /*8850*/  BPT.TRAP 0x1 ;  /* 0x000000040000795c */ /* 0x000fea0000300000 */
[----:B------:R-:W-:-:S04]  /*8860*/  HFMA2 R3, -RZ, RZ, 0, 0 ;  /* 0x00000000ff037431 */ /* 0x000fc800000001ff */
[----:B------:R-:W-:Y:S05]  /*8870*/  RET.REL.NODEC R2 `(_ZN7cutlass13device_kernelINS_4gemm6kernel13GemmUniversalIN4cute5tupleIJiiiiEEENS1_10collective13CollectiveMmaINS1_35MainloopSm100TmaUmmaWarpSpecializedILi8ELi2ELi4ENS5_IJNS4_1CILi8EEENSA_ILi1EEESC_EEEEENS5_IJNSA_ILi64EEENSA_ILi128EEESG_EEENS_12float_e5m2_tENS5_IJlSC_lEEESI_SJ_NS4_8TiledMMAINS4_8MMA_AtomIJNS4_10MMA_TraitsINS4_19SM100_MMA_F8F6F4_SSEJSI_SI_fSF_SG_NS4_17integral_constantINS4_4UMMA5MajorELSQ_0EEESR_NSO_INSP_7ScaleInELSS_0EEEST_EEEEEENS4_6LayoutINS5_IJSC_SC_SC_EEENS5_IJNSA_ILi0EEESY_SY_EEEEENS5_IJNS4_10UnderscoreES11_S11_EEEEENS4_13SM90_TMA_LOADENS4_14ComposedLayoutINS4_7SwizzleILi3ELi4ELi3EEENS4_18smem_ptr_flag_bitsILi8EEENSW_INS5_IJSB_SG_EEENS5_IJSG_SC_EEEEEEEvNS4_8identityENS4_23SM90_TMA_LOAD_MULTICASTES1D_vS1E_EENS_8epilogue10collective18CollectiveEpilogueINS1H_23Sm100TmaWarpSpecializedILi2ELi2ELi32ELb0ELb0EEEJSH_NS5_IJNSW_ISF_SC_EES1M_EEESI_SJ_SI_SJ_NS1H_6fusion15FusionCallbacksIS1L_NS1O_17LinearCombinationISI_fSI_fLNS_15FloatRoundStyleE2EEESH_S1N_JEEENS4_5SM1004TMEM4LOAD26SM100_TMEM_LOAD_16dp32b32xES14_NS15_INS16_ILi2ELi4ELi3EEES19_NSW_INS5_IJSB_SF_EEENS5_IJSF_SC_EEEEEEENS4_39AutoVectorizingCopyWithAssumedAlignmentILi128EEENS4_14SM90_TMA_STOREES22_S24_S24_EEEvvEEEEvNT_6ParamsE) ;  /* 0xffffff7402e07950 */ /* 0x000fea0003c3ffff */
.L_x_161:
[----:B------:R-:W-:-:S00]  /*8880*/  BRA `(.L_x_161) ;  /* 0xfffffffc00fc7947 */ /* 0x000fc0000383ffff */
[----:B------:R-:W-:-:S00]  /*8890*/  NOP ;  /* 0x0000000000007918 */ /* 0x000fc00000000000 */
        /* <DEDUP_REMOVED lines=14> */
.L_x_162:


//--------------------- .nv.global.init           --------------------------
	.section	.nv.global.init,"aw",@progbits
.nv.global.init:
	.type		$str$27,@object
	.size		$str$27,($str$28 - $str$27)
$str$27:
        /*0000*/ 	.byte	0x28, 0x61, 0x64, 0x64, 0x72, 0x65, 0x73, 0x73, 0x20, 0x26, 0x20, 0x6d, 0x61, 0x73, 0x6b, 0x29
        /*0010*/ 	.byte	0x20, 0x3d, 0x3d, 0x20, 0x30, 0x00
	.type		$str$28,@object
	.size		$str$28,($str$26 - $str$28)
$str$28:
        /*0016*/ 	.byte	0x2f, 0x74, 0x6d, 0x70, 0x2f, 0x63, 0x75, 0x74, 0x6c, 0x61, 0x73, 0x73, 0x5f, 0x73, 0x77, 0x65
        /*0026*/ 	.byte	0x65, 0x70, 0x5f, 0x73, 0x72, 0x63, 0x2f, 0x69, 0x6e, 0x63, 0x6c, 0x75, 0x64, 0x65, 0x2f, 0x63
        /*0036*/ 	.byte	0x75, 0x74, 0x65, 0x2f, 0x70, 0x6f, 0x69, 0x6e, 0x74, 0x65, 0x72, 0x5f, 0x66, 0x6c, 0x61, 0x67
        /*0046*/ 	.byte	0x67, 0x65, 0x64, 0x2e, 0x68, 0x70, 0x70, 0x00
	.type		$str$26,@object
	.size		$str$26,($str$25 - $str$26)
$str$26:
        /*004e*/ 	.byte	0x2f, 0x74, 0x6d, 0x70, 0x2f, 0x63, 0x75, 0x74, 0x6c, 0x61, 0x73, 0x73, 0x5f, 0x73, 0x77, 0x65
        /*005e*/ 	.byte	0x65, 0x70, 0x5f, 0x73, 0x72, 0x63, 0x2f, 0x69, 0x6e, 0x63, 0x6c, 0x75, 0x64, 0x65, 0x2f, 0x63
        /*006e*/ 	.byte	0x75, 0x74, 0x65, 0x2f, 0x61, 0x74, 0x6f, 0x6d, 0x2f, 0x63, 0x6f, 0x70, 0x79, 0x5f, 0x74, 0x72
        /*007e*/ 	.byte	0x61, 0x69, 0x74, 0x73, 0x5f, 0x73, 0x6d, 0x31, 0x30, 0x30, 0x2e, 0x68, 0x70, 0x70, 0x00
	.type		$str$25,@object
	.size		$str$25,(__unnamed_1 - $str$25)
$str$25:
        /*008d*/ 	.byte	0x28, 0x28, 0x75, 0x69, 0x6e, 0x74, 0x33, 0x32, 0x5f, 0x74, 0x28, 0x74, 0x68, 0x72, 0x65, 0x61
        /*009d*/ 	.byte	0x64, 0x49, 0x64, 0x78, 0x2e, 0x78, 0x29, 0x20, 0x2f, 0x20, 0x33, 0x32, 0x29, 0x20, 0x25, 0x20
        /*00ad*/ 	.byte	0x34, 0x29, 0x20, 0x3d, 0x3d, 0x20, 0x28, 0x28, 0x28, 0x74, 0x6d, 0x65, 0x6d, 0x5f, 0x61, 0x64
        /*00bd*/ 	.byte	0x64, 0x72, 0x20, 0x3e, 0x3e, 0x20, 0x31, 0x36, 0x29, 0x20, 0x2f, 0x20, 0x33, 0x32, 0x29, 0x20
        /*00cd*/ 	.byte	0x25, 0x20, 0x34, 0x29, 0x00
	.type		__unnamed_1,@object
	.size		__unnamed_1,(__unnamed_2 - __unnamed_1)
__unnamed_1:
        /*00d2*/ 	.byte	0x61, 0x75, 0x74, 0x6f, 0x20, 0x63, 0x75, 0x74, 0x65, 0x3a, 0x3a, 0x61, 0x73, 0x5f, 0x70, 0x6f
        /* <DEDUP_REMOVED lines=24> */
        /*0262*/ 	.byte	0x3c, 0x34, 0x30, 0x39, 0x36, 0x3e, 0x3e, 0x3e, 0x3e, 0x5d, 0x00
	.type		__unnamed_2,@object
	.size		__unnamed_2,(.L_2 - __unnamed_2)
__unnamed_2:
        /* <DEDUP_REMOVED lines=40> */
        /*04ed*/ 	.byte	0x74, 0x65, 0x3a, 0x3a, 0x43, 0x3c, 0x30, 0x3e, 0x3e, 0x3e, 0x3e, 0x5d, 0x00
.L_2:


//--------------------- .nv.shared._ZN7cutlass13device_kernelINS_4gemm6kernel13GemmUniversalIN4cute5tupleIJiiiiEEENS1_10collective13CollectiveMmaINS1_35MainloopSm100TmaUmmaWarpSpecializedILi8ELi2ELi4ENS5_IJNS4_1CILi8EEENSA_ILi1EEESC_EEEEENS5_IJNSA_ILi64EEENSA_ILi128EEESG_EEENS_12float_e5m2_tENS5_IJlSC_lEEESI_SJ_NS4_8TiledMMAINS4_8MMA_AtomIJNS4_10MMA_TraitsINS4_19SM100_MMA_F8F6F4_SSEJSI_SI_fSF_SG_NS4_17integral_constantINS4_4UMMA5MajorELSQ_0EEESR_NSO_INSP_7ScaleInELSS_0EEEST_EEEEEENS4_6LayoutINS5_IJSC_SC_SC_EEENS5_IJNSA_ILi0EEESY_SY_EEEEENS5_IJNS4_10UnderscoreES11_S11_EEEEENS4_13SM90_TMA_LOADENS4_14ComposedLayoutINS4_7SwizzleILi3ELi4ELi3EEENS4_18smem_ptr_flag_bitsILi8EEENSW_INS5_IJSB_SG_EEENS5_IJSG_SC_EEEEEEEvNS4_8identityENS4_23SM90_TMA_LOAD_MULTICASTES1D_vS1E_EENS_8epilogue10collective18CollectiveEpilogueINS1H_23Sm100TmaWarpSpecializedILi2ELi2ELi32ELb0ELb0EEEJSH_NS5_IJNSW_ISF_SC_EES1M_EEESI_SJ_SI_SJ_NS1H_6fusion15FusionCallbacksIS1L_NS1O_17LinearCombinationISI_fSI_fLNS_15FloatRoundStyleE2EEESH_S1N_JEEENS4_5SM1004TMEM4LOAD26SM100_TMEM_LOAD_16dp32b32xES14_NS15_INS16_ILi2ELi4ELi3EEES19_NSW_INS5_IJSB_SF_EEENS5_IJSF_SC_EEEEEEENS4_39AutoVectorizingCopyWithAssumedAlignmentILi128EEENS4_14SM90_TMA_STOREES22_S24_S24_EEEvvEEEEvNT_6ParamsE --------------------------
	.section	.nv.shared._ZN7cutlass13device_kernelINS_4gemm6kernel13GemmUniversalIN4cute5tupleIJiiiiEEENS1_10collective13CollectiveMmaINS1_35MainloopSm100TmaUmmaWarpSpecializedILi8ELi2ELi4ENS5_IJNS4_1CILi8EEENSA_ILi1EEESC_EEEEENS5_IJNSA_ILi64EEENSA_ILi128EEESG_EEENS_12float_e5m2_tENS5_IJlSC_lEEESI_SJ_NS4_8TiledMMAINS4_8MMA_AtomIJNS4_10MMA_TraitsINS4_19SM100_MMA_F8F6F4_SSEJSI_SI_fSF_SG_NS4_17integral_constantINS4_4UMMA5MajorELSQ_0EEESR_NSO_INSP_7ScaleInELSS_0EEEST_EEEEEENS4_6LayoutINS5_IJSC_SC_SC_EEENS5_IJNSA_ILi0EEESY_SY_EEEEENS5_IJNS4_10UnderscoreES11_S11_EEEEENS4_13SM90_TMA_LOADENS4_14ComposedLayoutINS4_7SwizzleILi3ELi4ELi3EEENS4_18smem_ptr_flag_bitsILi8EEENSW_INS5_IJSB_SG_EEENS5_IJSG_SC_EEEEEEEvNS4_8identityENS4_23SM90_TMA_LOAD_MULTICASTES1D_vS1E_EENS_8epilogue10collective18CollectiveEpilogueINS1H_23Sm100TmaWarpSpecializedILi2ELi2ELi32ELb0ELb0EEEJSH_NS5_IJNSW_ISF_SC_EES1M_EEESI_SJ_SI_SJ_NS1H_6fusion15FusionCallbacksIS1L_NS1O_17LinearCombinationISI_fSI_fLNS_15FloatRoundStyleE2EEESH_S1N_JEEENS4_5SM1004TMEM4LOAD26SM100_TMEM_LOAD_16dp32b32xES14_NS15_INS16_ILi2ELi4ELi3EEES19_NSW_INS5_IJSB_SF_EEENS5_IJSF_SC_EEEEEEENS4_39AutoVectorizingCopyWithAssumedAlignmentILi128EEENS4_14SM90_TMA_STOREES22_S24_S24_EEEvvEEEEvNT_6ParamsE,"aw",@nobits
	.sectionflags	@""
	.align	16
	.zero		1024


//--------------------- .nv.shared.reserved.0     --------------------------
	.section	.nv.shared.reserved.0,"aw",@nobits
	.weak		__nv_reservedSMEM_offset_0_alias
	.size		__nv_reservedSMEM_offset_0_alias, 0, 64
	.other		__nv_reservedSMEM_offset_0_alias,@"STO_CUDA_RESERVED_SHARED STV_DEFAULT"
__nv_reservedSMEM_offset_0_alias:
	.zero		0
.nv.shared.reserved.0:
	.zero		64
	.weak		__nv_reservedSMEM_tcgen05_partition
	.type		__nv_reservedSMEM_tcgen05_partition,@object
	.size		__nv_reservedSMEM_tcgen05_partition,(.L_0 - __nv_reservedSMEM_tcgen05_partition)
__nv_reservedSMEM_tcgen05_partition:
	.zero		32
.L_0:


//--------------------- .nv.global                --------------------------
	.section	.nv.global,"aw",@nobits
.nv.global:
	.type		_ZN40_INTERNAL_3183cf6a_4_k_cu_89cb057d_323534cute1_E,@object
	.size		_ZN40_INTERNAL_3183cf6a_4_k_cu_89cb057d_323534cute1_E,(_ZN40_INTERNAL_3183cf6a_4_k_cu_89cb057d_323534cuda3std3__45__cpo6cbeginE - _ZN40_INTERNAL_3183cf6a_4_k_cu_89cb057d_323534cute1_E)
_ZN40_INTERNAL_3183cf6a_4_k_cu_89cb057d_323534cute1_E:
	.zero		1
	.type		_ZN40_INTERNAL_3183cf6a_4_k_cu_89cb057d_323534cuda3std3__45__cpo6cbeginE,@object
	.size		_ZN40_INTERNAL_3183cf6a_4_k_cu_89cb057d_323534cuda3std3__45__cpo6cbeginE,(_ZN40_INTERNAL_3183cf6a_4_k_cu_89cb057d_323534cuda3std3__48in_placeE - _ZN40_INTERNAL_3183cf6a_4_k_cu_89cb057d_323534cuda3std3__45__cpo6cbeginE)
_ZN40_INTERNAL_3183cf6a_4_k_cu_89cb057d_323534cuda3std3__45__cpo6cbeginE:
	.zero		1
	.type		_ZN40_INTERNAL_3183cf6a_4_k_cu_89cb057d_323534cuda3std3__48in_placeE,@object
	.size		_ZN40_INTERNAL_3183cf6a_4_k_cu_89cb057d_323534cuda3std3__48in_placeE,(_ZN40_INTERNAL_3183cf6a_4_k_cu_89cb057d_323534cuda3std6ranges3__45__cpo9iter_moveE - _ZN40_INTERNAL_3183cf6a_4_k_cu_89cb057d_323534cuda3std3__48in_placeE)
_ZN40_INTERNAL_3183cf6a_4_k_cu_89cb057d_323534cuda3std3__48in_placeE:
	.zero		1
	.type		_ZN40_INTERNAL_3183cf6a_4_k_cu_89cb057d_323534cuda3std6ranges3__45__cpo9iter_moveE,@object
	.size		_ZN40_INTERNAL_3183cf6a_4_k_cu_89cb057d_323534cuda3std6ranges3__45__cpo9iter_moveE,(_ZN40_INTERNAL_3183cf6a_4_k_cu_89cb057d_323534cuda3std3__45__cpo5beginE - _ZN40_INTERNAL_3183cf6a_4_k_cu_89cb057d_323534cuda3std6ranges3__45__cpo9iter_moveE)
_ZN40_INTERNAL_3183cf6a_4_k_cu_89cb057d_323534cuda3std6ranges3__45__cpo9iter_moveE:
	.zero		1
	.type		_ZN40_INTERNAL_3183cf6a_4_k_cu_89cb057d_323534cuda3std3__45__cpo5beginE,@object
	.size		_ZN40_INTERNAL_3183cf6a_4_k_cu_89cb057d_323534cuda3std3__45__cpo5beginE,(_ZN40_INTERNAL_3183cf6a_4_k_cu_89cb057d_323534cuda3std3__442_GLOBAL__N__3183cf6a_4_k_cu_89cb057d_323536ignoreE - _ZN40_INTERNAL_3183cf6a_4_k_cu_89cb057d_323534cuda3std3__45__cpo5beginE)
_ZN40_INTERNAL_3183cf6a_4_k_cu_89cb057d_323534cuda3std3__45__cpo5beginE:
	.zero		1
	.type		_ZN40_INTERNAL_3183cf6a_4_k_cu_89cb057d_323534cuda3std3__442_GLOBAL__N__3183cf6a_4_k_cu_89cb057d_323536ignoreE,@object
	.size		_ZN40_INTERNAL_3183cf6a_4_k_cu_89cb057d_323534cuda3std3__442_GLOBAL__N__3183cf6a_4_k_cu_89cb057d_323536ignoreE,(_ZN40_INTERNAL_3183cf6a_4_k_cu_89cb057d_323534cute7productE - _ZN40_INTERNAL_3183cf6a_4_k_cu_89cb057d_323534cuda3std3__442_GLOBAL__N__3183cf6a_4_k_cu_89cb057d_323536ignoreE)
_ZN40_INTERNAL_3183cf6a_4_k_cu_89cb057d_323534cuda3std3__442_GLOBAL__N__3183cf6a_4_k_cu_89cb057d_323536ignoreE:
	.zero		1
	.type		_ZN40_INTERNAL_3183cf6a_4_k_cu_89cb057d_323534cute7productE,@object
	.size		_ZN40_INTERNAL_3183cf6a_4_k_cu_89cb057d_323534cute7productE,(_ZN40_INTERNAL_3183cf6a_4_k_cu_89cb057d_323534cuda3std3__45__cpo3endE - _ZN40_INTERNAL_3183cf6a_4_k_cu_89cb057d_323534cute7productE)
_ZN40_INTERNAL_3183cf6a_4_k_cu_89cb057d_323534cute7productE:
	.zero		1
	.type		_ZN40_INTERNAL_3183cf6a_4_k_cu_89cb057d_323534cuda3std3__45__cpo3endE,@object
	.size		_ZN40_INTERNAL_3183cf6a_4_k_cu_89cb057d_323534cuda3std3__45__cpo3endE,(_ZN40_INTERNAL_3183cf6a_4_k_cu_89cb057d_323534cuda3std3__419piecewise_constructE - _ZN40_INTERNAL_3183cf6a_4_k_cu_89cb057d_323534cuda3std3__45__cpo3endE)
_ZN40_INTERNAL_3183cf6a_4_k_cu_89cb057d_323534cuda3std3__45__cpo3endE:
	.zero		1
	.type		_ZN40_INTERNAL_3183cf6a_4_k_cu_89cb057d_323534cuda3std3__419piecewise_constructE,@object
	.size		_ZN40_INTERNAL_3183cf6a_4_k_cu_89cb057d_323534cuda3std3__419piecewise_constructE,(_ZN40_INTERNAL_3183cf6a_4_k_cu_89cb057d_323534cuda3std3__45__cpo4cendE - _ZN40_INTERNAL_3183cf6a_4_k_cu_89cb057d_323534cuda3std3__419piecewise_constructE)
_ZN40_INTERNAL_3183cf6a_4_k_cu_89cb057d_323534cuda3std3__419piecewise_constructE:
	.zero		1
	.type		_ZN40_INTERNAL_3183cf6a_4_k_cu_89cb057d_323534cuda3std3__45__cpo4cendE,@object
	.size		_ZN40_INTERNAL_3183cf6a_4_k_cu_89cb057d_323534cuda3std3__45__cpo4cendE,(_ZN40_INTERNAL_3183cf6a_4_k_cu_89cb057d_323534cuda3std6ranges3__45__cpo4swapE - _ZN40_INTERNAL_3183cf6a_4_k_cu_89cb057d_323534cuda3std3__45__cpo4cendE)
_ZN40_INTERNAL_3183cf6a_4_k_cu_89cb057d_323534cuda3std3__45__cpo4cendE:
	.zero		1
	.type		_ZN40_INTERNAL_3183cf6a_4_k_cu_89cb057d_323534cuda3std6ranges3__45__cpo4swapE,@object
	.size		_ZN40_INTERNAL_3183cf6a_4_k_cu_89cb057d_323534cuda3std6ranges3__45__cpo4swapE,(.L_10 - _ZN40_INTERNAL_3183cf6a_4_k_cu_89cb057d_323534cuda3std6ranges3__45__cpo4swapE)
_ZN40_INTERNAL_3183cf6a_4_k_cu_89cb057d_323534cuda3std6ranges3__45__cpo4swapE:
	.zero		1
.L_10:


//--------------------- .nv.constant0._ZN7cutlass13device_kernelINS_4gemm6kernel13GemmUniversalIN4cute5tupleIJiiiiEEENS1_10collective13CollectiveMmaINS1_35MainloopSm100TmaUmmaWarpSpecializedILi8ELi2ELi4ENS5_IJNS4_1CILi8EEENSA_ILi1EEESC_EEEEENS5_IJNSA_ILi64EEENSA_ILi128EEESG_EEENS_12float_e5m2_tENS5_IJlSC_lEEESI_SJ_NS4_8TiledMMAINS4_8MMA_AtomIJNS4_10MMA_TraitsINS4_19SM100_MMA_F8F6F4_SSEJSI_SI_fSF_SG_NS4_17integral_constantINS4_4UMMA5MajorELSQ_0EEESR_NSO_INSP_7ScaleInELSS_0EEEST_EEEEEENS4_6LayoutINS5_IJSC_SC_SC_EEENS5_IJNSA_ILi0EEESY_SY_EEEEENS5_IJNS4_10UnderscoreES11_S11_EEEEENS4_13SM90_TMA_LOADENS4_14ComposedLayoutINS4_7SwizzleILi3ELi4ELi3EEENS4_18smem_ptr_flag_bitsILi8EEENSW_INS5_IJSB_SG_EEENS5_IJSG_SC_EEEEEEEvNS4_8identityENS4_23SM90_TMA_LOAD_MULTICASTES1D_vS1E_EENS_8epilogue10collective18CollectiveEpilogueINS1H_23Sm100TmaWarpSpecializedILi2ELi2ELi32ELb0ELb0EEEJSH_NS5_IJNSW_ISF_SC_EES1M_EEESI_SJ_SI_SJ_NS1H_6fusion15FusionCallbacksIS1L_NS1O_17LinearCombinationISI_fSI_fLNS_15FloatRoundStyleE2EEESH_S1N_JEEENS4_5SM1004TMEM4LOAD26SM100_TMEM_LOAD_16dp32b32xES14_NS15_INS16_ILi2ELi4ELi3EEES19_NSW_INS5_IJSB_SF_EEENS5_IJSF_SC_EEEEEEENS4_39AutoVectorizingCopyWithAssumedAlignmentILi128EEENS4_14SM90_TMA_STOREES22_S24_S24_EEEvvEEEEvNT_6ParamsE --------------------------
	.section	.nv.constant0._ZN7cutlass13device_kernelINS_4gemm6kernel13GemmUniversalIN4cute5tupleIJiiiiEEENS1_10collective13CollectiveMmaINS1_35MainloopSm100TmaUmmaWarpSpecializedILi8ELi2ELi4ENS5_IJNS4_1CILi8EEENSA_ILi1EEESC_EEEEENS5_IJNSA_ILi64EEENSA_ILi128EEESG_EEENS_12float_e5m2_tENS5_IJlSC_lEEESI_SJ_NS4_8TiledMMAINS4_8MMA_AtomIJNS4_10MMA_TraitsINS4_19SM100_MMA_F8F6F4_SSEJSI_SI_fSF_SG_NS4_17integral_constantINS4_4UMMA5MajorELSQ_0EEESR_NSO_INSP_7ScaleInELSS_0EEEST_EEEEEENS4_6LayoutINS5_IJSC_SC_SC_EEENS5_IJNSA_ILi0EEESY_SY_EEEEENS5_IJNS4_10UnderscoreES11_S11_EEEEENS4_13SM90_TMA_LOADENS4_14ComposedLayoutINS4_7SwizzleILi3ELi4ELi3EEENS4_18smem_ptr_flag_bitsILi8EEENSW_INS5_IJSB_SG_EEENS5_IJSG_SC_EEEEEEEvNS4_8identityENS4_23SM90_TMA_LOAD_MULTICASTES1D_vS1E_EENS_8epilogue10collective18CollectiveEpilogueINS1H_23Sm100TmaWarpSpecializedILi2ELi2ELi32ELb0ELb0EEEJSH_NS5_IJNSW_ISF_SC_EES1M_EEESI_SJ_SI_SJ_NS1H_6fusion15FusionCallbacksIS1L_NS1O_17LinearCombinationISI_fSI_fLNS_15FloatRoundStyleE2EEESH_S1N_JEEENS4_5SM1004TMEM4LOAD26SM100_TMEM_LOAD_16dp32b32xES14_NS15_INS16_ILi2ELi4ELi3EEES19_NSW_INS5_IJSB_SF_EEENS5_IJSF_SC_EEEEEEENS4_39AutoVectorizingCopyWithAssumedAlignmentILi128EEENS4_14SM90_TMA_STOREES22_S24_S24_EEEvvEEEEvNT_6ParamsE,"a",@progbits
	.sectionflags	@""
	.align	4
.nv.constant0._ZN7cutlass13device_kernelINS_4gemm6kernel13GemmUniversalIN4cute5tupleIJiiiiEEENS1_10collective13CollectiveMmaINS1_35MainloopSm100TmaUmmaWarpSpecializedILi8ELi2ELi4ENS5_IJNS4_1CILi8EEENSA_ILi1EEESC_EEEEENS5_IJNSA_ILi64EEENSA_ILi128EEESG_EEENS_12float_e5m2_tENS5_IJlSC_lEEESI_SJ_NS4_8TiledMMAINS4_8MMA_AtomIJNS4_10MMA_TraitsINS4_19SM100_MMA_F8F6F4_SSEJSI_SI_fSF_SG_NS4_17integral_constantINS4_4UMMA5MajorELSQ_0EEESR_NSO_INSP_7ScaleInELSS_0EEEST_EEEEEENS4_6LayoutINS5_IJSC_SC_SC_EEENS5_IJNSA_ILi0EEESY_SY_EEEEENS5_IJNS4_10UnderscoreES11_S11_EEEEENS4_13SM90_TMA_LOADENS4_14ComposedLayoutINS4_7SwizzleILi3ELi4ELi3EEENS4_18smem_ptr_flag_bitsILi8EEENSW_INS5_IJSB_SG_EEENS5_IJSG_SC_EEEEEEEvNS4_8identityENS4_23SM90_TMA_LOAD_MULTICASTES1D_vS1E_EENS_8epilogue10collective18CollectiveEpilogueINS1H_23Sm100TmaWarpSpecializedILi2ELi2ELi32ELb0ELb0EEEJSH_NS5_IJNSW_ISF_SC_EES1M_EEESI_SJ_SI_SJ_NS1H_6fusion15FusionCallbacksIS1L_NS1O_17LinearCombinationISI_fSI_fLNS_15FloatRoundStyleE2EEESH_S1N_JEEENS4_5SM1004TMEM4LOAD26SM100_TMEM_LOAD_16dp32b32xES14_NS15_INS16_ILi2ELi4ELi3EEES19_NSW_INS5_IJSB_SF_EEENS5_IJSF_SC_EEEEEEENS4_39AutoVectorizingCopyWithAssumedAlignmentILi128EEENS4_14SM90_TMA_STOREES22_S24_S24_EEEvvEEEEvNT_6ParamsE:
	.zero		2944


//--------------------- SYMBOLS --------------------------

	.type		.nv.reservedSmem.offset0,@object
	.size		.nv.reservedSmem.offset0,0x4
	.type		.nv.reservedSmem.cap,@object
	.size		.nv.reservedSmem.cap,0x4
	.type		__assertfail,@function
